	.target	sm_100a

	.elftype	@"ET_EXEC"


//--------------------- .note.nv.tkinfo           --------------------------
	.section	.note.nv.tkinfo,"",@"SHT_NOTE"
	.sectionflags	@"SHF_NOTE_NV_TKINFO"
	.tkinfo
        /*0018*/ 	.word	0x00000002
        /*0030*/ 	.string	""
        /*0030*/ 	.string	"ptxas"
        /*0030*/ 	.string	"Cuda compilation tools, release 13.0, V13.0.88"
        /*0030*/ 	.string	"Build cuda_13.0.r13.0/compiler.36424714_0"
        /*0030*/ 	.string	"-arch sm_100a -m 64 "



//--------------------- .note.nv.cuinfo           --------------------------
	.section	.note.nv.cuinfo,"",@"SHT_NOTE"
	.sectionflags	@"SHF_NOTE_NV_CUINFO"
        /*0018*/ 	.short	0x0002
        /*001a*/ 	.short	0x0064
        /*001c*/ 	.short	0x0082
	.zero		2


//--------------------- .nv.info                  --------------------------
	.section	.nv.info,"",@"SHT_CUDA_INFO"
	.align	4


	//----- nvinfo : EIATTR_REGCOUNT
	.align		4
        /*0000*/ 	.byte	0x04, 0x2f
        /*0002*/ 	.short	(.L_12 - .L_11)
	.align		4
.L_11:
        /*0004*/ 	.word	index@(_ZN7cutlass13device_kernelIN5flash11enable_sm90INS1_16FlashAttnFwdSm90INS1_25CollectiveMainloopFwdSm90ILi2EN4cute5tupleIJNS5_1CILi1EEES8_S8_EEENS6_IJNS7_ILi128EEENS7_ILi224EEESA_EEELi128ENS_12float_e4m3_tEfNS_4arch4Sm90ELb1ELb0ELb1ELb1ELb0ELb1ELb0ELb1ELb1ELb1ELb1ELb0EEENS1_21CollectiveEpilogueFwdINS6_IJSA_SA_SB_EEES9_NS_10bfloat16_tESF_Li256ELb1ELb1ELb1ELb1EEENS1_36VarlenDynamicPersistentTileSchedulerILi128ELi224ELi256ELi128ELb1ELb1ELb1ELb1ELb1ELb1EEEEEEEEEvNT_6ParamsE)
        /*0008*/ 	.word	0x00000004


	//----- nvinfo : EIATTR_FRAME_SIZE
	.align		4
.L_12:
        /*000c*/ 	.byte	0x04, 0x11
        /*000e*/ 	.short	(.L_14 - .L_13)
	.align		4
.L_13:
        /*0010*/ 	.word	index@(_ZN7cutlass13device_kernelIN5flash11enable_sm90INS1_16FlashAttnFwdSm90INS1_25CollectiveMainloopFwdSm90ILi2EN4cute5tupleIJNS5_1CILi1EEES8_S8_EEENS6_IJNS7_ILi128EEENS7_ILi224EEESA_EEELi128ENS_12float_e4m3_tEfNS_4arch4Sm90ELb1ELb0ELb1ELb1ELb0ELb1ELb0ELb1ELb1ELb1ELb1ELb0EEENS1_21CollectiveEpilogueFwdINS6_IJSA_SA_SB_EEES9_NS_10bfloat16_tESF_Li256ELb1ELb1ELb1ELb1EEENS1_36VarlenDynamicPersistentTileSchedulerILi128ELi224ELi256ELi128ELb1ELb1ELb1ELb1ELb1ELb1EEEEEEEEEvNT_6ParamsE)
        /*0014*/ 	.word	0x00000000


	//----- nvinfo : EIATTR_REGCOUNT
	.align		4
.L_14:
        /*0018*/ 	.byte	0x04, 0x2f
        /*001a*/ 	.short	(.L_16 - .L_15)
	.align		4
.L_15:
        /*001c*/ 	.word	index@(_ZN7cutlass13device_kernelIN5flash11enable_sm90INS1_16FlashAttnFwdSm90INS1_25CollectiveMainloopFwdSm90ILi2EN4cute5tupleIJNS5_1CILi1EEES8_S8_EEENS6_IJNS7_ILi128EEENS7_ILi224EEESA_EEELi128ENS_12float_e4m3_tEfNS_4arch4Sm90ELb1ELb0ELb1ELb1ELb0ELb0ELb0ELb1ELb1ELb1ELb1ELb0EEENS1_21CollectiveEpilogueFwdINS6_IJSA_SA_SB_EEES9_NS_10bfloat16_tESF_Li256ELb1ELb1ELb1ELb1EEENS1_36VarlenDynamicPersistentTileSchedulerILi128ELi224ELi256ELi128ELb1ELb1ELb1ELb1ELb1ELb1EEEEEEEEEvNT_6ParamsE)
        /*0020*/ 	.word	0x00000004


	//----- nvinfo : EIATTR_FRAME_SIZE
	.align		4
.L_16:
        /*0024*/ 	.byte	0x04, 0x11
        /*0026*/ 	.short	(.L_18 - .L_17)
	.align		4
.L_17:
        /*0028*/ 	.word	index@(_ZN7cutlass13device_kernelIN5flash11enable_sm90INS1_16FlashAttnFwdSm90INS1_25CollectiveMainloopFwdSm90ILi2EN4cute5tupleIJNS5_1CILi1EEES8_S8_EEENS6_IJNS7_ILi128EEENS7_ILi224EEESA_EEELi128ENS_12float_e4m3_tEfNS_4arch4Sm90ELb1ELb0ELb1ELb1ELb0ELb0ELb0ELb1ELb1ELb1ELb1ELb0EEENS1_21CollectiveEpilogueFwdINS6_IJSA_SA_SB_EEES9_NS_10bfloat16_tESF_Li256ELb1ELb1ELb1ELb1EEENS1_36VarlenDynamicPersistentTileSchedulerILi128ELi224ELi256ELi128ELb1ELb1ELb1ELb1ELb1ELb1EEEEEEEEEvNT_6ParamsE)
        /*002c*/ 	.word	0x00000000


	//----- nvinfo : EIATTR_REGCOUNT
	.align		4
.L_18:
        /*0030*/ 	.byte	0x04, 0x2f
        /*0032*/ 	.short	(.L_20 - .L_19)
	.align		4
.L_19:
        /*0034*/ 	.word	index@(_ZN7cutlass13device_kernelIN5flash11enable_sm90INS1_16FlashAttnFwdSm90INS1_25CollectiveMainloopFwdSm90ILi2EN4cute5tupleIJNS5_1CILi1EEES8_S8_EEENS6_IJNS7_ILi128EEENS7_ILi224EEESA_EEELi128ENS_12float_e4m3_tEfNS_4arch4Sm90ELb1ELb0ELb1ELb0ELb0ELb0ELb0ELb1ELb1ELb1ELb1ELb0EEENS1_21CollectiveEpilogueFwdINS6_IJSA_SA_SB_EEES9_NS_10bfloat16_tESF_Li256ELb0ELb1ELb1ELb1EEENS1_19SingleTileSchedulerILb0ELb1ELb1ELi128EEEEEEEEEvNT_6ParamsE)
        /*0038*/ 	.word	0x00000004


	//----- nvinfo : EIATTR_FRAME_SIZE
	.align		4
.L_20:
        /*003c*/ 	.byte	0x04, 0x11
        /*003e*/ 	.short	(.L_22 - .L_21)
	.align		4
.L_21:
        /*0040*/ 	.word	index@(_ZN7cutlass13device_kernelIN5flash11enable_sm90INS1_16FlashAttnFwdSm90INS1_25CollectiveMainloopFwdSm90ILi2EN4cute5tupleIJNS5_1CILi1EEES8_S8_EEENS6_IJNS7_ILi128EEENS7_ILi224EEESA_EEELi128ENS_12float_e4m3_tEfNS_4arch4Sm90ELb1ELb0ELb1ELb0ELb0ELb0ELb0ELb1ELb1ELb1ELb1ELb0EEENS1_21CollectiveEpilogueFwdINS6_IJSA_SA_SB_EEES9_NS_10bfloat16_tESF_Li256ELb0ELb1ELb1ELb1EEENS1_19SingleTileSchedulerILb0ELb1ELb1ELi128EEEEEEEEEvNT_6ParamsE)
        /*0044*/ 	.word	0x00000000


	//----- nvinfo : EIATTR_REGCOUNT
	.align		4
.L_22:
        /*0048*/ 	.byte	0x04, 0x2f
        /*004a*/ 	.short	(.L_24 - .L_23)
	.align		4
.L_23:
        /*004c*/ 	.word	index@(_ZN7cutlass13device_kernelIN5flash11enable_sm90INS1_16FlashAttnFwdSm90INS1_25CollectiveMainloopFwdSm90ILi2EN4cute5tupleIJNS5_1CILi1EEES8_S8_EEENS6_IJNS7_ILi128EEENS7_ILi192EEESA_EEELi128ENS_12float_e4m3_tEfNS_4arch4Sm90ELb0ELb1ELb1ELb1ELb0ELb1ELb0ELb1ELb1ELb1ELb1ELb0EEENS1_21CollectiveEpilogueFwdINS6_IJSA_SA_SB_EEES9_NS_10bfloat16_tESF_Li256ELb1ELb1ELb1ELb1EEENS1_36VarlenDynamicPersistentTileSchedulerILi128ELi192ELi256ELi128ELb1ELb1ELb1ELb1ELb0ELb1EEEEEEEEEvNT_6ParamsE)
        /*0050*/ 	.word	0x00000004


	//----- nvinfo : EIATTR_FRAME_SIZE
	.align		4
.L_24:
        /*0054*/ 	.byte	0x04, 0x11
        /*0056*/ 	.short	(.L_26 - .L_25)
	.align		4
.L_25:
        /*0058*/ 	.word	index@(_ZN7cutlass13device_kernelIN5flash11enable_sm90INS1_16FlashAttnFwdSm90INS1_25CollectiveMainloopFwdSm90ILi2EN4cute5tupleIJNS5_1CILi1EEES8_S8_EEENS6_IJNS7_ILi128EEENS7_ILi192EEESA_EEELi128ENS_12float_e4m3_tEfNS_4arch4Sm90ELb0ELb1ELb1ELb1ELb0ELb1ELb0ELb1ELb1ELb1ELb1ELb0EEENS1_21CollectiveEpilogueFwdINS6_IJSA_SA_SB_EEES9_NS_10bfloat16_tESF_Li256ELb1ELb1ELb1ELb1EEENS1_36VarlenDynamicPersistentTileSchedulerILi128ELi192ELi256ELi128ELb1ELb1ELb1ELb1ELb0ELb1EEEEEEEEEvNT_6ParamsE)
        /*005c*/ 	.word	0x00000000


	//----- nvinfo : EIATTR_REGCOUNT
	.align		4
.L_26:
        /*0060*/ 	.byte	0x04, 0x2f
        /*0062*/ 	.short	(.L_28 - .L_27)
	.align		4
.L_27:
        /*0064*/ 	.word	index@(_ZN7cutlass13device_kernelIN5flash11enable_sm90INS1_16FlashAttnFwdSm90INS1_25CollectiveMainloopFwdSm90ILi2EN4cute5tupleIJNS5_1CILi1EEES8_S8_EEENS6_IJNS7_ILi128EEENS7_ILi192EEESA_EEELi128ENS_12float_e4m3_tEfNS_4arch4Sm90ELb0ELb1ELb1ELb1ELb0ELb0ELb0ELb1ELb1ELb1ELb1ELb0EEENS1_21CollectiveEpilogueFwdINS6_IJSA_SA_SB_EEES9_NS_10bfloat16_tESF_Li256ELb1ELb1ELb1ELb1EEENS1_36VarlenDynamicPersistentTileSchedulerILi128ELi192ELi256ELi128ELb1ELb1ELb1ELb1ELb0ELb1EEEEEEEEEvNT_6ParamsE)
        /*0068*/ 	.word	0x00000004


	//----- nvinfo : EIATTR_FRAME_SIZE
	.align		4
.L_28:
        /*006c*/ 	.byte	0x04, 0x11
        /*006e*/ 	.short	(.L_30 - .L_29)
	.align		4
.L_29:
        /*0070*/ 	.word	index@(_ZN7cutlass13device_kernelIN5flash11enable_sm90INS1_16FlashAttnFwdSm90INS1_25CollectiveMainloopFwdSm90ILi2EN4cute5tupleIJNS5_1CILi1EEES8_S8_EEENS6_IJNS7_ILi128EEENS7_ILi192EEESA_EEELi128ENS_12float_e4m3_tEfNS_4arch4Sm90ELb0ELb1ELb1ELb1ELb0ELb0ELb0ELb1ELb1ELb1ELb1ELb0EEENS1_21CollectiveEpilogueFwdINS6_IJSA_SA_SB_EEES9_NS_10bfloat16_tESF_Li256ELb1ELb1ELb1ELb1EEENS1_36VarlenDynamicPersistentTileSchedulerILi128ELi192ELi256ELi128ELb1ELb1ELb1ELb1ELb0ELb1EEEEEEEEEvNT_6ParamsE)
        /*0074*/ 	.word	0x00000000


	//----- nvinfo : EIATTR_REGCOUNT
	.align		4
.L_30:
        /*0078*/ 	.byte	0x04, 0x2f
        /*007a*/ 	.short	(.L_32 - .L_31)
	.align		4
.L_31:
        /*007c*/ 	.word	index@(_ZN7cutlass13device_kernelIN5flash11enable_sm90INS1_16FlashAttnFwdSm90INS1_25CollectiveMainloopFwdSm90ILi2EN4cute5tupleIJNS5_1CILi1EEES8_S8_EEENS6_IJNS7_ILi128EEENS7_ILi192EEESA_EEELi128ENS_12float_e4m3_tEfNS_4arch4Sm90ELb0ELb1ELb1ELb0ELb0ELb0ELb0ELb1ELb1ELb1ELb1ELb0EEENS1_21CollectiveEpilogueFwdINS6_IJSA_SA_SB_EEES9_NS_10bfloat16_tESF_Li256ELb0ELb1ELb1ELb1EEENS1_19SingleTileSchedulerILb0ELb1ELb1ELi128EEEEEEEEEvNT_6ParamsE)
        /*0080*/ 	.word	0x00000004


	//----- nvinfo : EIATTR_FRAME_SIZE
	.align		4
.L_32:
        /*0084*/ 	.byte	0x04, 0x11
        /*0086*/ 	.short	(.L_34 - .L_33)
	.align		4
.L_33:
        /*0088*/ 	.word	index@(_ZN7cutlass13device_kernelIN5flash11enable_sm90INS1_16FlashAttnFwdSm90INS1_25CollectiveMainloopFwdSm90ILi2EN4cute5tupleIJNS5_1CILi1EEES8_S8_EEENS6_IJNS7_ILi128EEENS7_ILi192EEESA_EEELi128ENS_12float_e4m3_tEfNS_4arch4Sm90ELb0ELb1ELb1ELb0ELb0ELb0ELb0ELb1ELb1ELb1ELb1ELb0EEENS1_21CollectiveEpilogueFwdINS6_IJSA_SA_SB_EEES9_NS_10bfloat16_tESF_Li256ELb0ELb1ELb1ELb1EEENS1_19SingleTileSchedulerILb0ELb1ELb1ELi128EEEEEEEEEvNT_6ParamsE)
        /*008c*/ 	.word	0x00000000


	//----- nvinfo : EIATTR_REGCOUNT
	.align		4
.L_34:
        /*0090*/ 	.byte	0x04, 0x2f
        /*0092*/ 	.short	(.L_36 - .L_35)
	.align		4
.L_35:
        /*0094*/ 	.word	index@(_ZN7cutlass13device_kernelIN5flash11enable_sm90INS1_16FlashAttnFwdSm90INS1_25CollectiveMainloopFwdSm90ILi2EN4cute5tupleIJNS5_1CILi1EEES8_S8_EEENS6_IJNS7_ILi128EEENS7_ILi224EEESA_EEELi128ENS_12float_e4m3_tEfNS_4arch4Sm90ELb0ELb0ELb1ELb1ELb0ELb1ELb0ELb1ELb1ELb1ELb1ELb0EEENS1_21CollectiveEpilogueFwdINS6_IJSA_SA_SB_EEES9_NS_10bfloat16_tESF_Li256ELb1ELb1ELb1ELb1EEENS1_36VarlenDynamicPersistentTileSchedulerILi128ELi224ELi256ELi128ELb1ELb1ELb1ELb0ELb1ELb1EEEEEEEEEvNT_6ParamsE)
        /*0098*/ 	.word	0x00000004


	//----- nvinfo : EIATTR_FRAME_SIZE
	.align		4
.L_36:
        /*009c*/ 	.byte	0x04, 0x11
        /*009e*/ 	.short	(.L_38 - .L_37)
	.align		4
.L_37:
        /*00a0*/ 	.word	index@(_ZN7cutlass13device_kernelIN5flash11enable_sm90INS1_16FlashAttnFwdSm90INS1_25CollectiveMainloopFwdSm90ILi2EN4cute5tupleIJNS5_1CILi1EEES8_S8_EEENS6_IJNS7_ILi128EEENS7_ILi224EEESA_EEELi128ENS_12float_e4m3_tEfNS_4arch4Sm90ELb0ELb0ELb1ELb1ELb0ELb1ELb0ELb1ELb1ELb1ELb1ELb0EEENS1_21CollectiveEpilogueFwdINS6_IJSA_SA_SB_EEES9_NS_10bfloat16_tESF_Li256ELb1ELb1ELb1ELb1EEENS1_36VarlenDynamicPersistentTileSchedulerILi128ELi224ELi256ELi128ELb1ELb1ELb1ELb0ELb1ELb1EEEEEEEEEvNT_6ParamsE)
        /*00a4*/ 	.word	0x00000000


	//----- nvinfo : EIATTR_REGCOUNT
	.align		4
.L_38:
        /*00a8*/ 	.byte	0x04, 0x2f
        /*00aa*/ 	.short	(.L_40 - .L_39)
	.align		4
.L_39:
        /*00ac*/ 	.word	index@(_ZN7cutlass13device_kernelIN5flash11enable_sm90INS1_16FlashAttnFwdSm90INS1_25CollectiveMainloopFwdSm90ILi2EN4cute5tupleIJNS5_1CILi1EEES8_S8_EEENS6_IJNS7_ILi128EEENS7_ILi224EEESA_EEELi128ENS_12float_e4m3_tEfNS_4arch4Sm90ELb0ELb0ELb1ELb1ELb0ELb0ELb0ELb1ELb1ELb1ELb1ELb0EEENS1_21CollectiveEpilogueFwdINS6_IJSA_SA_SB_EEES9_NS_10bfloat16_tESF_Li256ELb1ELb1ELb1ELb1EEENS1_36VarlenDynamicPersistentTileSchedulerILi128ELi224ELi256ELi128ELb1ELb1ELb1ELb0ELb1ELb1EEEEEEEEEvNT_6ParamsE)
        /*00b0*/ 	.word	0x00000004


	//----- nvinfo : EIATTR_FRAME_SIZE
	.align		4
.L_40:
        /*00b4*/ 	.byte	0x04, 0x11
        /*00b6*/ 	.short	(.L_42 - .L_41)
	.align		4
.L_41:
        /*00b8*/ 	.word	index@(_ZN7cutlass13device_kernelIN5flash11enable_sm90INS1_16FlashAttnFwdSm90INS1_25CollectiveMainloopFwdSm90ILi2EN4cute5tupleIJNS5_1CILi1EEES8_S8_EEENS6_IJNS7_ILi128EEENS7_ILi224EEESA_EEELi128ENS_12float_e4m3_tEfNS_4arch4Sm90ELb0ELb0ELb1ELb1ELb0ELb0ELb0ELb1ELb1ELb1ELb1ELb0EEENS1_21CollectiveEpilogueFwdINS6_IJSA_SA_SB_EEES9_NS_10bfloat16_tESF_Li256ELb1ELb1ELb1ELb1EEENS1_36VarlenDynamicPersistentTileSchedulerILi128ELi224ELi256ELi128ELb1ELb1ELb1ELb0ELb1ELb1EEEEEEEEEvNT_6ParamsE)
        /*00bc*/ 	.word	0x00000000


	//----- nvinfo : EIATTR_REGCOUNT
	.align		4
.L_42:
        /*00c0*/ 	.byte	0x04, 0x2f
        /*00c2*/ 	.short	(.L_44 - .L_43)
	.align		4
.L_43:
        /*00c4*/ 	.word	index@(_ZN7cutlass13device_kernelIN5flash11enable_sm90INS1_16FlashAttnFwdSm90INS1_25CollectiveMainloopFwdSm90ILi2EN4cute5tupleIJNS5_1CILi1EEES8_S8_EEENS6_IJNS7_ILi128EEENS7_ILi224EEESA_EEELi128ENS_12float_e4m3_tEfNS_4arch4Sm90ELb0ELb0ELb1ELb0ELb0ELb0ELb0ELb1ELb1ELb1ELb1ELb0EEENS1_21CollectiveEpilogueFwdINS6_IJSA_SA_SB_EEES9_NS_10bfloat16_tESF_Li256ELb0ELb1ELb1ELb1EEENS1_19SingleTileSchedulerILb0ELb1ELb1ELi128EEEEEEEEEvNT_6ParamsE)
        /*00c8*/ 	.word	0x00000004


	//----- nvinfo : EIATTR_FRAME_SIZE
	.align		4
.L_44:
        /*00cc*/ 	.byte	0x04, 0x11
        /*00ce*/ 	.short	(.L_46 - .L_45)
	.align		4
.L_45:
        /*00d0*/ 	.word	index@(_ZN7cutlass13device_kernelIN5flash11enable_sm90INS1_16FlashAttnFwdSm90INS1_25CollectiveMainloopFwdSm90ILi2EN4cute5tupleIJNS5_1CILi1EEES8_S8_EEENS6_IJNS7_ILi128EEENS7_ILi224EEESA_EEELi128ENS_12float_e4m3_tEfNS_4arch4Sm90ELb0ELb0ELb1ELb0ELb0ELb0ELb0ELb1ELb1ELb1ELb1ELb0EEENS1_21CollectiveEpilogueFwdINS6_IJSA_SA_SB_EEES9_NS_10bfloat16_tESF_Li256ELb0ELb1ELb1ELb1EEENS1_19SingleTileSchedulerILb0ELb1ELb1ELi128EEEEEEEEEvNT_6ParamsE)
        /*00d4*/ 	.word	0x00000000


	//----- nvinfo : EIATTR_MIN_STACK_SIZE
	.align		4
.L_46:
        /*00d8*/ 	.byte	0x04, 0x12
        /*00da*/ 	.short	(.L_48 - .L_47)
	.align		4
.L_47:
        /*00dc*/ 	.word	index@(_ZN7cutlass13device_kernelIN5flash11enable_sm90INS1_16FlashAttnFwdSm90INS1_25CollectiveMainloopFwdSm90ILi2EN4cute5tupleIJNS5_1CILi1EEES8_S8_EEENS6_IJNS7_ILi128EEENS7_ILi224EEESA_EEELi128ENS_12float_e4m3_tEfNS_4arch4Sm90ELb0ELb0ELb1ELb0ELb0ELb0ELb0ELb1ELb1ELb1ELb1ELb0EEENS1_21CollectiveEpilogueFwdINS6_IJSA_SA_SB_EEES9_NS_10bfloat16_tESF_Li256ELb0ELb1ELb1ELb1EEENS1_19SingleTileSchedulerILb0ELb1ELb1ELi128EEEEEEEEEvNT_6ParamsE)
        /*00e0*/ 	.word	0x00000000


	//----- nvinfo : EIATTR_MIN_STACK_SIZE
	.align		4
.L_48:
        /*00e4*/ 	.byte	0x04, 0x12
        /*00e6*/ 	.short	(.L_50 - .L_49)
	.align		4
.L_49:
        /*00e8*/ 	.word	index@(_ZN7cutlass13device_kernelIN5flash11enable_sm90INS1_16FlashAttnFwdSm90INS1_25CollectiveMainloopFwdSm90ILi2EN4cute5tupleIJNS5_1CILi1EEES8_S8_EEENS6_IJNS7_ILi128EEENS7_ILi224EEESA_EEELi128ENS_12float_e4m3_tEfNS_4arch4Sm90ELb0ELb0ELb1ELb1ELb0ELb0ELb0ELb1ELb1ELb1ELb1ELb0EEENS1_21CollectiveEpilogueFwdINS6_IJSA_SA_SB_EEES9_NS_10bfloat16_tESF_Li256ELb1ELb1ELb1ELb1EEENS1_36VarlenDynamicPersistentTileSchedulerILi128ELi224ELi256ELi128ELb1ELb1ELb1ELb0ELb1ELb1EEEEEEEEEvNT_6ParamsE)
        /*00ec*/ 	.word	0x00000000


	//----- nvinfo : EIATTR_MIN_STACK_SIZE
	.align		4
.L_50:
        /*00f0*/ 	.byte	0x04, 0x12
        /*00f2*/ 	.short	(.L_52 - .L_51)
	.align		4
.L_51:
        /*00f4*/ 	.word	index@(_ZN7cutlass13device_kernelIN5flash11enable_sm90INS1_16FlashAttnFwdSm90INS1_25CollectiveMainloopFwdSm90ILi2EN4cute5tupleIJNS5_1CILi1EEES8_S8_EEENS6_IJNS7_ILi128EEENS7_ILi224EEESA_EEELi128ENS_12float_e4m3_tEfNS_4arch4Sm90ELb0ELb0ELb1ELb1ELb0ELb1ELb0ELb1ELb1ELb1ELb1ELb0EEENS1_21CollectiveEpilogueFwdINS6_IJSA_SA_SB_EEES9_NS_10bfloat16_tESF_Li256ELb1ELb1ELb1ELb1EEENS1_36VarlenDynamicPersistentTileSchedulerILi128ELi224ELi256ELi128ELb1ELb1ELb1ELb0ELb1ELb1EEEEEEEEEvNT_6ParamsE)
        /*00f8*/ 	.word	0x00000000


	//----- nvinfo : EIATTR_MIN_STACK_SIZE
	.align		4
.L_52:
        /*00fc*/ 	.byte	0x04, 0x12
        /*00fe*/ 	.short	(.L_54 - .L_53)
	.align		4
.L_53:
        /*0100*/ 	.word	index@(_ZN7cutlass13device_kernelIN5flash11enable_sm90INS1_16FlashAttnFwdSm90INS1_25CollectiveMainloopFwdSm90ILi2EN4cute5tupleIJNS5_1CILi1EEES8_S8_EEENS6_IJNS7_ILi128EEENS7_ILi192EEESA_EEELi128ENS_12float_e4m3_tEfNS_4arch4Sm90ELb0ELb1ELb1ELb0ELb0ELb0ELb0ELb1ELb1ELb1ELb1ELb0EEENS1_21CollectiveEpilogueFwdINS6_IJSA_SA_SB_EEES9_NS_10bfloat16_tESF_Li256ELb0ELb1ELb1ELb1EEENS1_19SingleTileSchedulerILb0ELb1ELb1ELi128EEEEEEEEEvNT_6ParamsE)
        /*0104*/ 	.word	0x00000000


	//----- nvinfo : EIATTR_MIN_STACK_SIZE
	.align		4
.L_54:
        /*0108*/ 	.byte	0x04, 0x12
        /*010a*/ 	.short	(.L_56 - .L_55)
	.align		4
.L_55:
        /*010c*/ 	.word	index@(_ZN7cutlass13device_kernelIN5flash11enable_sm90INS1_16FlashAttnFwdSm90INS1_25CollectiveMainloopFwdSm90ILi2EN4cute5tupleIJNS5_1CILi1EEES8_S8_EEENS6_IJNS7_ILi128EEENS7_ILi192EEESA_EEELi128ENS_12float_e4m3_tEfNS_4arch4Sm90ELb0ELb1ELb1ELb1ELb0ELb0ELb0ELb1ELb1ELb1ELb1ELb0EEENS1_21CollectiveEpilogueFwdINS6_IJSA_SA_SB_EEES9_NS_10bfloat16_tESF_Li256ELb1ELb1ELb1ELb1EEENS1_36VarlenDynamicPersistentTileSchedulerILi128ELi192ELi256ELi128ELb1ELb1ELb1ELb1ELb0ELb1EEEEEEEEEvNT_6ParamsE)
        /*0110*/ 	.word	0x00000000


	//----- nvinfo : EIATTR_MIN_STACK_SIZE
	.align		4
.L_56:
        /*0114*/ 	.byte	0x04, 0x12
        /*0116*/ 	.short	(.L_58 - .L_57)
	.align		4
.L_57:
        /*0118*/ 	.word	index@(_ZN7cutlass13device_kernelIN5flash11enable_sm90INS1_16FlashAttnFwdSm90INS1_25CollectiveMainloopFwdSm90ILi2EN4cute5tupleIJNS5_1CILi1EEES8_S8_EEENS6_IJNS7_ILi128EEENS7_ILi192EEESA_EEELi128ENS_12float_e4m3_tEfNS_4arch4Sm90ELb0ELb1ELb1ELb1ELb0ELb1ELb0ELb1ELb1ELb1ELb1ELb0EEENS1_21CollectiveEpilogueFwdINS6_IJSA_SA_SB_EEES9_NS_10bfloat16_tESF_Li256ELb1ELb1ELb1ELb1EEENS1_36VarlenDynamicPersistentTileSchedulerILi128ELi192ELi256ELi128ELb1ELb1ELb1ELb1ELb0ELb1EEEEEEEEEvNT_6ParamsE)
        /*011c*/ 	.word	0x00000000


	//----- nvinfo : EIATTR_MIN_STACK_SIZE
	.align		4
.L_58:
        /*0120*/ 	.byte	0x04, 0x12
        /*0122*/ 	.short	(.L_60 - .L_59)
	.align		4
.L_59:
        /*0124*/ 	.word	index@(_ZN7cutlass13device_kernelIN5flash11enable_sm90INS1_16FlashAttnFwdSm90INS1_25CollectiveMainloopFwdSm90ILi2EN4cute5tupleIJNS5_1CILi1EEES8_S8_EEENS6_IJNS7_ILi128EEENS7_ILi224EEESA_EEELi128ENS_12float_e4m3_tEfNS_4arch4Sm90ELb1ELb0ELb1ELb0ELb0ELb0ELb0ELb1ELb1ELb1ELb1ELb0EEENS1_21CollectiveEpilogueFwdINS6_IJSA_SA_SB_EEES9_NS_10bfloat16_tESF_Li256ELb0ELb1ELb1ELb1EEENS1_19SingleTileSchedulerILb0ELb1ELb1ELi128EEEEEEEEEvNT_6ParamsE)
        /*0128*/ 	.word	0x00000000


	//----- nvinfo : EIATTR_MIN_STACK_SIZE
	.align		4
.L_60:
        /*012c*/ 	.byte	0x04, 0x12
        /*012e*/ 	.short	(.L_62 - .L_61)
	.align		4
.L_61:
        /*0130*/ 	.word	index@(_ZN7cutlass13device_kernelIN5flash11enable_sm90INS1_16FlashAttnFwdSm90INS1_25CollectiveMainloopFwdSm90ILi2EN4cute5tupleIJNS5_1CILi1EEES8_S8_EEENS6_IJNS7_ILi128EEENS7_ILi224EEESA_EEELi128ENS_12float_e4m3_tEfNS_4arch4Sm90ELb1ELb0ELb1ELb1ELb0ELb0ELb0ELb1ELb1ELb1ELb1ELb0EEENS1_21CollectiveEpilogueFwdINS6_IJSA_SA_SB_EEES9_NS_10bfloat16_tESF_Li256ELb1ELb1ELb1ELb1EEENS1_36VarlenDynamicPersistentTileSchedulerILi128ELi224ELi256ELi128ELb1ELb1ELb1ELb1ELb1ELb1EEEEEEEEEvNT_6ParamsE)
        /*0134*/ 	.word	0x00000000


	//----- nvinfo : EIATTR_MIN_STACK_SIZE
	.align		4
.L_62:
        /*0138*/ 	.byte	0x04, 0x12
        /*013a*/ 	.short	(.L_64 - .L_63)
	.align		4
.L_63:
        /*013c*/ 	.word	index@(_ZN7cutlass13device_kernelIN5flash11enable_sm90INS1_16FlashAttnFwdSm90INS1_25CollectiveMainloopFwdSm90ILi2EN4cute5tupleIJNS5_1CILi1EEES8_S8_EEENS6_IJNS7_ILi128EEENS7_ILi224EEESA_EEELi128ENS_12float_e4m3_tEfNS_4arch4Sm90ELb1ELb0ELb1ELb1ELb0ELb1ELb0ELb1ELb1ELb1ELb1ELb0EEENS1_21CollectiveEpilogueFwdINS6_IJSA_SA_SB_EEES9_NS_10bfloat16_tESF_Li256ELb1ELb1ELb1ELb1EEENS1_36VarlenDynamicPersistentTileSchedulerILi128ELi224ELi256ELi128ELb1ELb1ELb1ELb1ELb1ELb1EEEEEEEEEvNT_6ParamsE)
        /*0140*/ 	.word	0x00000000
.L_64:


//--------------------- .nv.compat                --------------------------
	.section	.nv.compat,"",@"SHT_CUDA_COMPAT_INFO"
	.align	4
        /*0000*/ 	.byte	0x02, 0x09, 0x01, 0x00, 0x02, 0x02, 0x01, 0x00, 0x02, 0x05, 0x05, 0x00, 0x03, 0x07, 0x01, 0x01
        /*0010*/ 	.byte	0x02, 0x03, 0x00, 0x00, 0x02, 0x06, 0x01, 0x00, 0x04, 0x0b, 0x08, 0x00, 0x09, 0x00, 0x00, 0x00
        /*0020*/ 	.byte	0x00, 0x00, 0x00, 0x00


//--------------------- .nv.info._ZN7cutlass13device_kernelIN5flash11enable_sm90INS1_16FlashAttnFwdSm90INS1_25CollectiveMainloopFwdSm90ILi2EN4cute5tupleIJNS5_1CILi1EEES8_S8_EEENS6_IJNS7_ILi128EEENS7_ILi224EEESA_EEELi128ENS_12float_e4m3_tEfNS_4arch4Sm90ELb0ELb0ELb1ELb0ELb0ELb0ELb0ELb1ELb1ELb1ELb1ELb0EEENS1_21CollectiveEpilogueFwdINS6_IJSA_SA_SB_EEES9_NS_10bfloat16_tESF_Li256ELb0ELb1ELb1ELb1EEENS1_19SingleTileSchedulerILb0ELb1ELb1ELi128EEEEEEEEEvNT_6ParamsE --------------------------
	.section	.nv.info._ZN7cutlass13device_kernelIN5flash11enable_sm90INS1_16FlashAttnFwdSm90INS1_25CollectiveMainloopFwdSm90ILi2EN4cute5tupleIJNS5_1CILi1EEES8_S8_EEENS6_IJNS7_ILi128EEENS7_ILi224EEESA_EEELi128ENS_12float_e4m3_tEfNS_4arch4Sm90ELb0ELb0ELb1ELb0ELb0ELb0ELb0ELb1ELb1ELb1ELb1ELb0EEENS1_21CollectiveEpilogueFwdINS6_IJSA_SA_SB_EEES9_NS_10bfloat16_tESF_Li256ELb0ELb1ELb1ELb1EEENS1_19SingleTileSchedulerILb0ELb1ELb1ELi128EEEEEEEEEvNT_6ParamsE,"",@"SHT_CUDA_INFO"
	.sectionflags	@""
	.align	4


	//----- nvinfo : EIATTR_CUDA_API_VERSION
	.align		4
        /*0000*/ 	.byte	0x04, 0x37
        /*0002*/ 	.short	(.L_66 - .L_65)
.L_65:
        /*0004*/ 	.word	0x00000082


	//----- nvinfo : EIATTR_KPARAM_INFO
	.align		4
.L_66:
        /*0008*/ 	.byte	0x04, 0x17
        /*000a*/ 	.short	(.L_68 - .L_67)
.L_67:
        /*000c*/ 	.word	0x00000000
        /*0010*/ 	.short	0x0000
        /*0012*/ 	.short	0x0000
        /*0014*/ 	.byte	0x00, 0xf0, 0x01, 0x28


	//----- nvinfo : EIATTR_SPARSE_MMA_MASK
	.align		4
.L_68:
        /*0018*/ 	.byte	0x03, 0x50
        /*001a*/ 	.short	0x0000


	//----- nvinfo : EIATTR_MAXREG_COUNT
	.align		4
        /*001c*/ 	.byte	0x03, 0x1b
        /*001e*/ 	.short	0x00a8


	//----- nvinfo : EIATTR_MERCURY_ISA_VERSION
	.align		4
        /*0020*/ 	.byte	0x03, 0x5f
        /*0022*/ 	.short	0x0101


	//----- nvinfo : EIATTR_VRC_CTA_INIT_COUNT
	.align		4
        /*0024*/ 	.byte	0x02, 0x4a
	.zero		1
	.zero		1


	//----- nvinfo : EIATTR_EXIT_INSTR_OFFSETS
	.align		4
        /*0028*/ 	.byte	0x04, 0x1c
        /*002a*/ 	.short	(.L_70 - .L_69)


	//   ....[0]....
.L_69:
        /*002c*/ 	.word	0x00000010


	//----- nvinfo : EIATTR_MAX_THREADS
	.align		4
.L_70:
        /*0030*/ 	.byte	0x04, 0x05
        /*0032*/ 	.short	(.L_72 - .L_71)
.L_71:
        /*0034*/ 	.word	0x00000180
        /*0038*/ 	.word	0x00000001
        /*003c*/ 	.word	0x00000001


	//----- nvinfo : EIATTR_CBANK_PARAM_SIZE
	.align		4
.L_72:
        /*0040*/ 	.byte	0x03, 0x19
        /*0042*/ 	.short	0x0a00


	//----- nvinfo : EIATTR_PARAM_CBANK
	.align		4
        /*0044*/ 	.byte	0x04, 0x0a
        /*0046*/ 	.short	(.L_74 - .L_73)
	.align		4
.L_73:
        /*0048*/ 	.word	index@(.nv.constant0._ZN7cutlass13device_kernelIN5flash11enable_sm90INS1_16FlashAttnFwdSm90INS1_25CollectiveMainloopFwdSm90ILi2EN4cute5tupleIJNS5_1CILi1EEES8_S8_EEENS6_IJNS7_ILi128EEENS7_ILi224EEESA_EEELi128ENS_12float_e4m3_tEfNS_4arch4Sm90ELb0ELb0ELb1ELb0ELb0ELb0ELb0ELb1ELb1ELb1ELb1ELb0EEENS1_21CollectiveEpilogueFwdINS6_IJSA_SA_SB_EEES9_NS_10bfloat16_tESF_Li256ELb0ELb1ELb1ELb1EEENS1_19SingleTileSchedulerILb0ELb1ELb1ELi128EEEEEEEEEvNT_6ParamsE)
        /*004c*/ 	.short	0x0380
        /*004e*/ 	.short	0x0a00


	//----- nvinfo : EIATTR_SW_WAR
	.align		4
.L_74:
        /*0050*/ 	.byte	0x04, 0x36
        /*0052*/ 	.short	(.L_76 - .L_75)
.L_75:
        /*0054*/ 	.word	0x00000008
.L_76:


//--------------------- .nv.info._ZN7cutlass13device_kernelIN5flash11enable_sm90INS1_16FlashAttnFwdSm90INS1_25CollectiveMainloopFwdSm90ILi2EN4cute5tupleIJNS5_1CILi1EEES8_S8_EEENS6_IJNS7_ILi128EEENS7_ILi224EEESA_EEELi128ENS_12float_e4m3_tEfNS_4arch4Sm90ELb0ELb0ELb1ELb1ELb0ELb0ELb0ELb1ELb1ELb1ELb1ELb0EEENS1_21CollectiveEpilogueFwdINS6_IJSA_SA_SB_EEES9_NS_10bfloat16_tESF_Li256ELb1ELb1ELb1ELb1EEENS1_36VarlenDynamicPersistentTileSchedulerILi128ELi224ELi256ELi128ELb1ELb1ELb1ELb0ELb1ELb1EEEEEEEEEvNT_6ParamsE --------------------------
	.section	.nv.info._ZN7cutlass13device_kernelIN5flash11enable_sm90INS1_16FlashAttnFwdSm90INS1_25CollectiveMainloopFwdSm90ILi2EN4cute5tupleIJNS5_1CILi1EEES8_S8_EEENS6_IJNS7_ILi128EEENS7_ILi224EEESA_EEELi128ENS_12float_e4m3_tEfNS_4arch4Sm90ELb0ELb0ELb1ELb1ELb0ELb0ELb0ELb1ELb1ELb1ELb1ELb0EEENS1_21CollectiveEpilogueFwdINS6_IJSA_SA_SB_EEES9_NS_10bfloat16_tESF_Li256ELb1ELb1ELb1ELb1EEENS1_36VarlenDynamicPersistentTileSchedulerILi128ELi224ELi256ELi128ELb1ELb1ELb1ELb0ELb1ELb1EEEEEEEEEvNT_6ParamsE,"",@"SHT_CUDA_INFO"
	.sectionflags	@""
	.align	4


	//----- nvinfo : EIATTR_CUDA_API_VERSION
	.align		4
        /*0000*/ 	.byte	0x04, 0x37
        /*0002*/ 	.short	(.L_78 - .L_77)
.L_77:
        /*0004*/ 	.word	0x00000082


	//----- nvinfo : EIATTR_KPARAM_INFO
	.align		4
.L_78:
        /*0008*/ 	.byte	0x04, 0x17
        /*000a*/ 	.short	(.L_80 - .L_79)
.L_79:
        /*000c*/ 	.word	0x00000000
        /*0010*/ 	.short	0x0000
        /*0012*/ 	.short	0x0000
        /*0014*/ 	.byte	0x00, 0xf0, 0x01, 0x2a


	//----- nvinfo : EIATTR_SPARSE_MMA_MASK
	.align		4
.L_80:
        /*0018*/ 	.byte	0x03, 0x50
        /*001a*/ 	.short	0x0000


	//----- nvinfo : EIATTR_MAXREG_COUNT
	.align		4
        /*001c*/ 	.byte	0x03, 0x1b
        /*001e*/ 	.short	0x00a8


	//----- nvinfo : EIATTR_MERCURY_ISA_VERSION
	.align		4
        /*0020*/ 	.byte	0x03, 0x5f
        /*0022*/ 	.short	0x0101


	//----- nvinfo : EIATTR_VRC_CTA_INIT_COUNT
	.align		4
        /*0024*/ 	.byte	0x02, 0x4a
	.zero		1
	.zero		1


	//----- nvinfo : EIATTR_EXIT_INSTR_OFFSETS
	.align		4
        /*0028*/ 	.byte	0x04, 0x1c
        /*002a*/ 	.short	(.L_82 - .L_81)


	//   ....[0]....
.L_81:
        /*002c*/ 	.word	0x00000010


	//----- nvinfo : EIATTR_MAX_THREADS
	.align		4
.L_82:
        /*0030*/ 	.byte	0x04, 0x05
        /*0032*/ 	.short	(.L_84 - .L_83)
.L_83:
        /*0034*/ 	.word	0x00000180
        /*0038*/ 	.word	0x00000001
        /*003c*/ 	.word	0x00000001


	//----- nvinfo : EIATTR_CBANK_PARAM_SIZE
	.align		4
.L_84:
        /*0040*/ 	.byte	0x03, 0x19
        /*0042*/ 	.short	0x0a80


	//----- nvinfo : EIATTR_PARAM_CBANK
	.align		4
        /*0044*/ 	.byte	0x04, 0x0a
        /*0046*/ 	.short	(.L_86 - .L_85)
	.align		4
.L_85:
        /*0048*/ 	.word	index@(.nv.constant0._ZN7cutlass13device_kernelIN5flash11enable_sm90INS1_16FlashAttnFwdSm90INS1_25CollectiveMainloopFwdSm90ILi2EN4cute5tupleIJNS5_1CILi1EEES8_S8_EEENS6_IJNS7_ILi128EEENS7_ILi224EEESA_EEELi128ENS_12float_e4m3_tEfNS_4arch4Sm90ELb0ELb0ELb1ELb1ELb0ELb0ELb0ELb1ELb1ELb1ELb1ELb0EEENS1_21CollectiveEpilogueFwdINS6_IJSA_SA_SB_EEES9_NS_10bfloat16_tESF_Li256ELb1ELb1ELb1ELb1EEENS1_36VarlenDynamicPersistentTileSchedulerILi128ELi224ELi256ELi128ELb1ELb1ELb1ELb0ELb1ELb1EEEEEEEEEvNT_6ParamsE)
        /*004c*/ 	.short	0x0380
        /*004e*/ 	.short	0x0a80


	//----- nvinfo : EIATTR_SW_WAR
	.align		4
.L_86:
        /*0050*/ 	.byte	0x04, 0x36
        /*0052*/ 	.short	(.L_88 - .L_87)
.L_87:
        /*0054*/ 	.word	0x00000008
.L_88:


//--------------------- .nv.info._ZN7cutlass13device_kernelIN5flash11enable_sm90INS1_16FlashAttnFwdSm90INS1_25CollectiveMainloopFwdSm90ILi2EN4cute5tupleIJNS5_1CILi1EEES8_S8_EEENS6_IJNS7_ILi128EEENS7_ILi224EEESA_EEELi128ENS_12float_e4m3_tEfNS_4arch4Sm90ELb0ELb0ELb1ELb1ELb0ELb1ELb0ELb1ELb1ELb1ELb1ELb0EEENS1_21CollectiveEpilogueFwdINS6_IJSA_SA_SB_EEES9_NS_10bfloat16_tESF_Li256ELb1ELb1ELb1ELb1EEENS1_36VarlenDynamicPersistentTileSchedulerILi128ELi224ELi256ELi128ELb1ELb1ELb1ELb0ELb1ELb1EEEEEEEEEvNT_6ParamsE --------------------------
	.section	.nv.info._ZN7cutlass13device_kernelIN5flash11enable_sm90INS1_16FlashAttnFwdSm90INS1_25CollectiveMainloopFwdSm90ILi2EN4cute5tupleIJNS5_1CILi1EEES8_S8_EEENS6_IJNS7_ILi128EEENS7_ILi224EEESA_EEELi128ENS_12float_e4m3_tEfNS_4arch4Sm90ELb0ELb0ELb1ELb1ELb0ELb1ELb0ELb1ELb1ELb1ELb1ELb0EEENS1_21CollectiveEpilogueFwdINS6_IJSA_SA_SB_EEES9_NS_10bfloat16_tESF_Li256ELb1ELb1ELb1ELb1EEENS1_36VarlenDynamicPersistentTileSchedulerILi128ELi224ELi256ELi128ELb1ELb1ELb1ELb0ELb1ELb1EEEEEEEEEvNT_6ParamsE,"",@"SHT_CUDA_INFO"
	.sectionflags	@""
	.align	4


	//----- nvinfo : EIATTR_CUDA_API_VERSION
	.align		4
        /*0000*/ 	.byte	0x04, 0x37
        /*0002*/ 	.short	(.L_90 - .L_89)
.L_89:
        /*0004*/ 	.word	0x00000082


	//----- nvinfo : EIATTR_KPARAM_INFO
	.align		4
.L_90:
        /*0008*/ 	.byte	0x04, 0x17
        /*000a*/ 	.short	(.L_92 - .L_91)
.L_91:
        /*000c*/ 	.word	0x00000000
        /*0010*/ 	.short	0x0000
        /*0012*/ 	.short	0x0000
        /*0014*/ 	.byte	0x00, 0xf0, 0x01, 0x2a


	//----- nvinfo : EIATTR_SPARSE_MMA_MASK
	.align		4
.L_92:
        /*0018*/ 	.byte	0x03, 0x50
        /*001a*/ 	.short	0x0000


	//----- nvinfo : EIATTR_MAXREG_COUNT
	.align		4
        /*001c*/ 	.byte	0x03, 0x1b
        /*001e*/ 	.short	0x00a8


	//----- nvinfo : EIATTR_MERCURY_ISA_VERSION
	.align		4
        /*0020*/ 	.byte	0x03, 0x5f
        /*0022*/ 	.short	0x0101


	//----- nvinfo : EIATTR_VRC_CTA_INIT_COUNT
	.align		4
        /*0024*/ 	.byte	0x02, 0x4a
	.zero		1
	.zero		1


	//----- nvinfo : EIATTR_EXIT_INSTR_OFFSETS
	.align		4
        /*0028*/ 	.byte	0x04, 0x1c
        /*002a*/ 	.short	(.L_94 - .L_93)


	//   ....[0]....
.L_93:
        /*002c*/ 	.word	0x00000010


	//----- nvinfo : EIATTR_MAX_THREADS
	.align		4
.L_94:
        /*0030*/ 	.byte	0x04, 0x05
        /*0032*/ 	.short	(.L_96 - .L_95)
.L_95:
        /*0034*/ 	.word	0x00000180
        /*0038*/ 	.word	0x00000001
        /*003c*/ 	.word	0x00000001


	//----- nvinfo : EIATTR_CBANK_PARAM_SIZE
	.align		4
.L_96:
        /*0040*/ 	.byte	0x03, 0x19
        /*0042*/ 	.short	0x0a80


	//----- nvinfo : EIATTR_PARAM_CBANK
	.align		4
        /*0044*/ 	.byte	0x04, 0x0a
        /*0046*/ 	.short	(.L_98 - .L_97)
	.align		4
.L_97:
        /*0048*/ 	.word	index@(.nv.constant0._ZN7cutlass13device_kernelIN5flash11enable_sm90INS1_16FlashAttnFwdSm90INS1_25CollectiveMainloopFwdSm90ILi2EN4cute5tupleIJNS5_1CILi1EEES8_S8_EEENS6_IJNS7_ILi128EEENS7_ILi224EEESA_EEELi128ENS_12float_e4m3_tEfNS_4arch4Sm90ELb0ELb0ELb1ELb1ELb0ELb1ELb0ELb1ELb1ELb1ELb1ELb0EEENS1_21CollectiveEpilogueFwdINS6_IJSA_SA_SB_EEES9_NS_10bfloat16_tESF_Li256ELb1ELb1ELb1ELb1EEENS1_36VarlenDynamicPersistentTileSchedulerILi128ELi224ELi256ELi128ELb1ELb1ELb1ELb0ELb1ELb1EEEEEEEEEvNT_6ParamsE)
        /*004c*/ 	.short	0x0380
        /*004e*/ 	.short	0x0a80


	//----- nvinfo : EIATTR_SW_WAR
	.align		4
.L_98:
        /*0050*/ 	.byte	0x04, 0x36
        /*0052*/ 	.short	(.L_100 - .L_99)
.L_99:
        /*0054*/ 	.word	0x00000008
.L_100:


//--------------------- .nv.info._ZN7cutlass13device_kernelIN5flash11enable_sm90INS1_16FlashAttnFwdSm90INS1_25CollectiveMainloopFwdSm90ILi2EN4cute5tupleIJNS5_1CILi1EEES8_S8_EEENS6_IJNS7_ILi128EEENS7_ILi192EEESA_EEELi128ENS_12float_e4m3_tEfNS_4arch4Sm90ELb0ELb1ELb1ELb0ELb0ELb0ELb0ELb1ELb1ELb1ELb1ELb0EEENS1_21CollectiveEpilogueFwdINS6_IJSA_SA_SB_EEES9_NS_10bfloat16_tESF_Li256ELb0ELb1ELb1ELb1EEENS1_19SingleTileSchedulerILb0ELb1ELb1ELi128EEEEEEEEEvNT_6ParamsE --------------------------
	.section	.nv.info._ZN7cutlass13device_kernelIN5flash11enable_sm90INS1_16FlashAttnFwdSm90INS1_25CollectiveMainloopFwdSm90ILi2EN4cute5tupleIJNS5_1CILi1EEES8_S8_EEENS6_IJNS7_ILi128EEENS7_ILi192EEESA_EEELi128ENS_12float_e4m3_tEfNS_4arch4Sm90ELb0ELb1ELb1ELb0ELb0ELb0ELb0ELb1ELb1ELb1ELb1ELb0EEENS1_21CollectiveEpilogueFwdINS6_IJSA_SA_SB_EEES9_NS_10bfloat16_tESF_Li256ELb0ELb1ELb1ELb1EEENS1_19SingleTileSchedulerILb0ELb1ELb1ELi128EEEEEEEEEvNT_6ParamsE,"",@"SHT_CUDA_INFO"
	.sectionflags	@""
	.align	4


	//----- nvinfo : EIATTR_CUDA_API_VERSION
	.align		4
        /*0000*/ 	.byte	0x04, 0x37
        /*0002*/ 	.short	(.L_102 - .L_101)
.L_101:
        /*0004*/ 	.word	0x00000082


	//----- nvinfo : EIATTR_KPARAM_INFO
	.align		4
.L_102:
        /*0008*/ 	.byte	0x04, 0x17
        /*000a*/ 	.short	(.L_104 - .L_103)
.L_103:
        /*000c*/ 	.word	0x00000000
        /*0010*/ 	.short	0x0000
        /*0012*/ 	.short	0x0000
        /*0014*/ 	.byte	0x00, 0xf0, 0x01, 0x28


	//----- nvinfo : EIATTR_SPARSE_MMA_MASK
	.align		4
.L_104:
        /*0018*/ 	.byte	0x03, 0x50
        /*001a*/ 	.short	0x0000


	//----- nvinfo : EIATTR_MAXREG_COUNT
	.align		4
        /*001c*/ 	.byte	0x03, 0x1b
        /*001e*/ 	.short	0x00a8


	//----- nvinfo : EIATTR_MERCURY_ISA_VERSION
	.align		4
        /*0020*/ 	.byte	0x03, 0x5f
        /*0022*/ 	.short	0x0101


	//----- nvinfo : EIATTR_VRC_CTA_INIT_COUNT
	.align		4
        /*0024*/ 	.byte	0x02, 0x4a
	.zero		1
	.zero		1


	//----- nvinfo : EIATTR_EXIT_INSTR_OFFSETS
	.align		4
        /*0028*/ 	.byte	0x04, 0x1c
        /*002a*/ 	.short	(.L_106 - .L_105)


	//   ....[0]....
.L_105:
        /*002c*/ 	.word	0x00000010


	//----- nvinfo : EIATTR_MAX_THREADS
	.align		4
.L_106:
        /*0030*/ 	.byte	0x04, 0x05
        /*0032*/ 	.short	(.L_108 - .L_107)
.L_107:
        /*0034*/ 	.word	0x00000180
        /*0038*/ 	.word	0x00000001
        /*003c*/ 	.word	0x00000001


	//----- nvinfo : EIATTR_CBANK_PARAM_SIZE
	.align		4
.L_108:
        /*0040*/ 	.byte	0x03, 0x19
        /*0042*/ 	.short	0x0a00


	//----- nvinfo : EIATTR_PARAM_CBANK
	.align		4
        /*0044*/ 	.byte	0x04, 0x0a
        /*0046*/ 	.short	(.L_110 - .L_109)
	.align		4
.L_109:
        /*0048*/ 	.word	index@(.nv.constant0._ZN7cutlass13device_kernelIN5flash11enable_sm90INS1_16FlashAttnFwdSm90INS1_25CollectiveMainloopFwdSm90ILi2EN4cute5tupleIJNS5_1CILi1EEES8_S8_EEENS6_IJNS7_ILi128EEENS7_ILi192EEESA_EEELi128ENS_12float_e4m3_tEfNS_4arch4Sm90ELb0ELb1ELb1ELb0ELb0ELb0ELb0ELb1ELb1ELb1ELb1ELb0EEENS1_21CollectiveEpilogueFwdINS6_IJSA_SA_SB_EEES9_NS_10bfloat16_tESF_Li256ELb0ELb1ELb1ELb1EEENS1_19SingleTileSchedulerILb0ELb1ELb1ELi128EEEEEEEEEvNT_6ParamsE)
        /*004c*/ 	.short	0x0380
        /*004e*/ 	.short	0x0a00


	//----- nvinfo : EIATTR_SW_WAR
	.align		4
.L_110:
        /*0050*/ 	.byte	0x04, 0x36
        /*0052*/ 	.short	(.L_112 - .L_111)
.L_111:
        /*0054*/ 	.word	0x00000008
.L_112:


//--------------------- .nv.info._ZN7cutlass13device_kernelIN5flash11enable_sm90INS1_16FlashAttnFwdSm90INS1_25CollectiveMainloopFwdSm90ILi2EN4cute5tupleIJNS5_1CILi1EEES8_S8_EEENS6_IJNS7_ILi128EEENS7_ILi192EEESA_EEELi128ENS_12float_e4m3_tEfNS_4arch4Sm90ELb0ELb1ELb1ELb1ELb0ELb0ELb0ELb1ELb1ELb1ELb1ELb0EEENS1_21CollectiveEpilogueFwdINS6_IJSA_SA_SB_EEES9_NS_10bfloat16_tESF_Li256ELb1ELb1ELb1ELb1EEENS1_36VarlenDynamicPersistentTileSchedulerILi128ELi192ELi256ELi128ELb1ELb1ELb1ELb1ELb0ELb1EEEEEEEEEvNT_6ParamsE --------------------------
	.section	.nv.info._ZN7cutlass13device_kernelIN5flash11enable_sm90INS1_16FlashAttnFwdSm90INS1_25CollectiveMainloopFwdSm90ILi2EN4cute5tupleIJNS5_1CILi1EEES8_S8_EEENS6_IJNS7_ILi128EEENS7_ILi192EEESA_EEELi128ENS_12float_e4m3_tEfNS_4arch4Sm90ELb0ELb1ELb1ELb1ELb0ELb0ELb0ELb1ELb1ELb1ELb1ELb0EEENS1_21CollectiveEpilogueFwdINS6_IJSA_SA_SB_EEES9_NS_10bfloat16_tESF_Li256ELb1ELb1ELb1ELb1EEENS1_36VarlenDynamicPersistentTileSchedulerILi128ELi192ELi256ELi128ELb1ELb1ELb1ELb1ELb0ELb1EEEEEEEEEvNT_6ParamsE,"",@"SHT_CUDA_INFO"
	.sectionflags	@""
	.align	4


	//----- nvinfo : EIATTR_CUDA_API_VERSION
	.align		4
        /*0000*/ 	.byte	0x04, 0x37
        /*0002*/ 	.short	(.L_114 - .L_113)
.L_113:
        /*0004*/ 	.word	0x00000082


	//----- nvinfo : EIATTR_KPARAM_INFO
	.align		4
.L_114:
        /*0008*/ 	.byte	0x04, 0x17
        /*000a*/ 	.short	(.L_116 - .L_115)
.L_115:
        /*000c*/ 	.word	0x00000000
        /*0010*/ 	.short	0x0000
        /*0012*/ 	.short	0x0000
        /*0014*/ 	.byte	0x00, 0xf0, 0x01, 0x2a


	//----- nvinfo : EIATTR_SPARSE_MMA_MASK
	.align		4
.L_116:
        /*0018*/ 	.byte	0x03, 0x50
        /*001a*/ 	.short	0x0000


	//----- nvinfo : EIATTR_MAXREG_COUNT
	.align		4
        /*001c*/ 	.byte	0x03, 0x1b
        /*001e*/ 	.short	0x00a8


	//----- nvinfo : EIATTR_MERCURY_ISA_VERSION
	.align		4
        /*0020*/ 	.byte	0x03, 0x5f
        /*0022*/ 	.short	0x0101


	//----- nvinfo : EIATTR_VRC_CTA_INIT_COUNT
	.align		4
        /*0024*/ 	.byte	0x02, 0x4a
	.zero		1
	.zero		1


	//----- nvinfo : EIATTR_EXIT_INSTR_OFFSETS
	.align		4
        /*0028*/ 	.byte	0x04, 0x1c
        /*002a*/ 	.short	(.L_118 - .L_117)


	//   ....[0]....
.L_117:
        /*002c*/ 	.word	0x00000010


	//----- nvinfo : EIATTR_MAX_THREADS
	.align		4
.L_118:
        /*0030*/ 	.byte	0x04, 0x05
        /*0032*/ 	.short	(.L_120 - .L_119)
.L_119:
        /*0034*/ 	.word	0x00000180
        /*0038*/ 	.word	0x00000001
        /*003c*/ 	.word	0x00000001


	//----- nvinfo : EIATTR_CBANK_PARAM_SIZE
	.align		4
.L_120:
        /*0040*/ 	.byte	0x03, 0x19
        /*0042*/ 	.short	0x0a80


	//----- nvinfo : EIATTR_PARAM_CBANK
	.align		4
        /*0044*/ 	.byte	0x04, 0x0a
        /*0046*/ 	.short	(.L_122 - .L_121)
	.align		4
.L_121:
        /*0048*/ 	.word	index@(.nv.constant0._ZN7cutlass13device_kernelIN5flash11enable_sm90INS1_16FlashAttnFwdSm90INS1_25CollectiveMainloopFwdSm90ILi2EN4cute5tupleIJNS5_1CILi1EEES8_S8_EEENS6_IJNS7_ILi128EEENS7_ILi192EEESA_EEELi128ENS_12float_e4m3_tEfNS_4arch4Sm90ELb0ELb1ELb1ELb1ELb0ELb0ELb0ELb1ELb1ELb1ELb1ELb0EEENS1_21CollectiveEpilogueFwdINS6_IJSA_SA_SB_EEES9_NS_10bfloat16_tESF_Li256ELb1ELb1ELb1ELb1EEENS1_36VarlenDynamicPersistentTileSchedulerILi128ELi192ELi256ELi128ELb1ELb1ELb1ELb1ELb0ELb1EEEEEEEEEvNT_6ParamsE)
        /*004c*/ 	.short	0x0380
        /*004e*/ 	.short	0x0a80


	//----- nvinfo : EIATTR_SW_WAR
	.align		4
.L_122:
        /*0050*/ 	.byte	0x04, 0x36
        /*0052*/ 	.short	(.L_124 - .L_123)
.L_123:
        /*0054*/ 	.word	0x00000008
.L_124:


//--------------------- .nv.info._ZN7cutlass13device_kernelIN5flash11enable_sm90INS1_16FlashAttnFwdSm90INS1_25CollectiveMainloopFwdSm90ILi2EN4cute5tupleIJNS5_1CILi1EEES8_S8_EEENS6_IJNS7_ILi128EEENS7_ILi192EEESA_EEELi128ENS_12float_e4m3_tEfNS_4arch4Sm90ELb0ELb1ELb1ELb1ELb0ELb1ELb0ELb1ELb1ELb1ELb1ELb0EEENS1_21CollectiveEpilogueFwdINS6_IJSA_SA_SB_EEES9_NS_10bfloat16_tESF_Li256ELb1ELb1ELb1ELb1EEENS1_36VarlenDynamicPersistentTileSchedulerILi128ELi192ELi256ELi128ELb1ELb1ELb1ELb1ELb0ELb1EEEEEEEEEvNT_6ParamsE --------------------------
	.section	.nv.info._ZN7cutlass13device_kernelIN5flash11enable_sm90INS1_16FlashAttnFwdSm90INS1_25CollectiveMainloopFwdSm90ILi2EN4cute5tupleIJNS5_1CILi1EEES8_S8_EEENS6_IJNS7_ILi128EEENS7_ILi192EEESA_EEELi128ENS_12float_e4m3_tEfNS_4arch4Sm90ELb0ELb1ELb1ELb1ELb0ELb1ELb0ELb1ELb1ELb1ELb1ELb0EEENS1_21CollectiveEpilogueFwdINS6_IJSA_SA_SB_EEES9_NS_10bfloat16_tESF_Li256ELb1ELb1ELb1ELb1EEENS1_36VarlenDynamicPersistentTileSchedulerILi128ELi192ELi256ELi128ELb1ELb1ELb1ELb1ELb0ELb1EEEEEEEEEvNT_6ParamsE,"",@"SHT_CUDA_INFO"
	.sectionflags	@""
	.align	4


	//----- nvinfo : EIATTR_CUDA_API_VERSION
	.align		4
        /*0000*/ 	.byte	0x04, 0x37
        /*0002*/ 	.short	(.L_126 - .L_125)
.L_125:
        /*0004*/ 	.word	0x00000082


	//----- nvinfo : EIATTR_KPARAM_INFO
	.align		4
.L_126:
        /*0008*/ 	.byte	0x04, 0x17
        /*000a*/ 	.short	(.L_128 - .L_127)
.L_127:
        /*000c*/ 	.word	0x00000000
        /*0010*/ 	.short	0x0000
        /*0012*/ 	.short	0x0000
        /*0014*/ 	.byte	0x00, 0xf0, 0x01, 0x2a


	//----- nvinfo : EIATTR_SPARSE_MMA_MASK
	.align		4
.L_128:
        /*0018*/ 	.byte	0x03, 0x50
        /*001a*/ 	.short	0x0000


	//----- nvinfo : EIATTR_MAXREG_COUNT
	.align		4
        /*001c*/ 	.byte	0x03, 0x1b
        /*001e*/ 	.short	0x00a8


	//----- nvinfo : EIATTR_MERCURY_ISA_VERSION
	.align		4
        /*0020*/ 	.byte	0x03, 0x5f
        /*0022*/ 	.short	0x0101


	//----- nvinfo : EIATTR_VRC_CTA_INIT_COUNT
	.align		4
        /*0024*/ 	.byte	0x02, 0x4a
	.zero		1
	.zero		1


	//----- nvinfo : EIATTR_EXIT_INSTR_OFFSETS
	.align		4
        /*0028*/ 	.byte	0x04, 0x1c
        /*002a*/ 	.short	(.L_130 - .L_129)


	//   ....[0]....
.L_129:
        /*002c*/ 	.word	0x00000010


	//----- nvinfo : EIATTR_MAX_THREADS
	.align		4
.L_130:
        /*0030*/ 	.byte	0x04, 0x05
        /*0032*/ 	.short	(.L_132 - .L_131)
.L_131:
        /*0034*/ 	.word	0x00000180
        /*0038*/ 	.word	0x00000001
        /*003c*/ 	.word	0x00000001


	//----- nvinfo : EIATTR_CBANK_PARAM_SIZE
	.align		4
.L_132:
        /*0040*/ 	.byte	0x03, 0x19
        /*0042*/ 	.short	0x0a80


	//----- nvinfo : EIATTR_PARAM_CBANK
	.align		4
        /*0044*/ 	.byte	0x04, 0x0a
        /*0046*/ 	.short	(.L_134 - .L_133)
	.align		4
.L_133:
        /*0048*/ 	.word	index@(.nv.constant0._ZN7cutlass13device_kernelIN5flash11enable_sm90INS1_16FlashAttnFwdSm90INS1_25CollectiveMainloopFwdSm90ILi2EN4cute5tupleIJNS5_1CILi1EEES8_S8_EEENS6_IJNS7_ILi128EEENS7_ILi192EEESA_EEELi128ENS_12float_e4m3_tEfNS_4arch4Sm90ELb0ELb1ELb1ELb1ELb0ELb1ELb0ELb1ELb1ELb1ELb1ELb0EEENS1_21CollectiveEpilogueFwdINS6_IJSA_SA_SB_EEES9_NS_10bfloat16_tESF_Li256ELb1ELb1ELb1ELb1EEENS1_36VarlenDynamicPersistentTileSchedulerILi128ELi192ELi256ELi128ELb1ELb1ELb1ELb1ELb0ELb1EEEEEEEEEvNT_6ParamsE)
        /*004c*/ 	.short	0x0380
        /*004e*/ 	.short	0x0a80


	//----- nvinfo : EIATTR_SW_WAR
	.align		4
.L_134:
        /*0050*/ 	.byte	0x04, 0x36
        /*0052*/ 	.short	(.L_136 - .L_135)
.L_135:
        /*0054*/ 	.word	0x00000008
.L_136:


//--------------------- .nv.info._ZN7cutlass13device_kernelIN5flash11enable_sm90INS1_16FlashAttnFwdSm90INS1_25CollectiveMainloopFwdSm90ILi2EN4cute5tupleIJNS5_1CILi1EEES8_S8_EEENS6_IJNS7_ILi128EEENS7_ILi224EEESA_EEELi128ENS_12float_e4m3_tEfNS_4arch4Sm90ELb1ELb0ELb1ELb0ELb0ELb0ELb0ELb1ELb1ELb1ELb1ELb0EEENS1_21CollectiveEpilogueFwdINS6_IJSA_SA_SB_EEES9_NS_10bfloat16_tESF_Li256ELb0ELb1ELb1ELb1EEENS1_19SingleTileSchedulerILb0ELb1ELb1ELi128EEEEEEEEEvNT_6ParamsE --------------------------
	.section	.nv.info._ZN7cutlass13device_kernelIN5flash11enable_sm90INS1_16FlashAttnFwdSm90INS1_25CollectiveMainloopFwdSm90ILi2EN4cute5tupleIJNS5_1CILi1EEES8_S8_EEENS6_IJNS7_ILi128EEENS7_ILi224EEESA_EEELi128ENS_12float_e4m3_tEfNS_4arch4Sm90ELb1ELb0ELb1ELb0ELb0ELb0ELb0ELb1ELb1ELb1ELb1ELb0EEENS1_21CollectiveEpilogueFwdINS6_IJSA_SA_SB_EEES9_NS_10bfloat16_tESF_Li256ELb0ELb1ELb1ELb1EEENS1_19SingleTileSchedulerILb0ELb1ELb1ELi128EEEEEEEEEvNT_6ParamsE,"",@"SHT_CUDA_INFO"
	.sectionflags	@""
	.align	4


	//----- nvinfo : EIATTR_CUDA_API_VERSION
	.align		4
        /*0000*/ 	.byte	0x04, 0x37
        /*0002*/ 	.short	(.L_138 - .L_137)
.L_137:
        /*0004*/ 	.word	0x00000082


	//----- nvinfo : EIATTR_KPARAM_INFO
	.align		4
.L_138:
        /*0008*/ 	.byte	0x04, 0x17
        /*000a*/ 	.short	(.L_140 - .L_139)
.L_139:
        /*000c*/ 	.word	0x00000000
        /*0010*/ 	.short	0x0000
        /*0012*/ 	.short	0x0000
        /*0014*/ 	.byte	0x00, 0xf0, 0x01, 0x28


	//----- nvinfo : EIATTR_SPARSE_MMA_MASK
	.align		4
.L_140:
        /*0018*/ 	.byte	0x03, 0x50
        /*001a*/ 	.short	0x0000


	//----- nvinfo : EIATTR_MAXREG_COUNT
	.align		4
        /*001c*/ 	.byte	0x03, 0x1b
        /*001e*/ 	.short	0x00a8


	//----- nvinfo : EIATTR_MERCURY_ISA_VERSION
	.align		4
        /*0020*/ 	.byte	0x03, 0x5f
        /*0022*/ 	.short	0x0101


	//----- nvinfo : EIATTR_VRC_CTA_INIT_COUNT
	.align		4
        /*0024*/ 	.byte	0x02, 0x4a
	.zero		1
	.zero		1


	//----- nvinfo : EIATTR_EXIT_INSTR_OFFSETS
	.align		4
        /*0028*/ 	.byte	0x04, 0x1c
        /*002a*/ 	.short	(.L_142 - .L_141)


	//   ....[0]....
.L_141:
        /*002c*/ 	.word	0x00000010


	//----- nvinfo : EIATTR_MAX_THREADS
	.align		4
.L_142:
        /*0030*/ 	.byte	0x04, 0x05
        /*0032*/ 	.short	(.L_144 - .L_143)
.L_143:
        /*0034*/ 	.word	0x00000180
        /*0038*/ 	.word	0x00000001
        /*003c*/ 	.word	0x00000001


	//----- nvinfo : EIATTR_CBANK_PARAM_SIZE
	.align		4
.L_144:
        /*0040*/ 	.byte	0x03, 0x19
        /*0042*/ 	.short	0x0a00


	//----- nvinfo : EIATTR_PARAM_CBANK
	.align		4
        /*0044*/ 	.byte	0x04, 0x0a
        /*0046*/ 	.short	(.L_146 - .L_145)
	.align		4
.L_145:
        /*0048*/ 	.word	index@(.nv.constant0._ZN7cutlass13device_kernelIN5flash11enable_sm90INS1_16FlashAttnFwdSm90INS1_25CollectiveMainloopFwdSm90ILi2EN4cute5tupleIJNS5_1CILi1EEES8_S8_EEENS6_IJNS7_ILi128EEENS7_ILi224EEESA_EEELi128ENS_12float_e4m3_tEfNS_4arch4Sm90ELb1ELb0ELb1ELb0ELb0ELb0ELb0ELb1ELb1ELb1ELb1ELb0EEENS1_21CollectiveEpilogueFwdINS6_IJSA_SA_SB_EEES9_NS_10bfloat16_tESF_Li256ELb0ELb1ELb1ELb1EEENS1_19SingleTileSchedulerILb0ELb1ELb1ELi128EEEEEEEEEvNT_6ParamsE)
        /*004c*/ 	.short	0x0380
        /*004e*/ 	.short	0x0a00


	//----- nvinfo : EIATTR_SW_WAR
	.align		4
.L_146:
        /*0050*/ 	.byte	0x04, 0x36
        /*0052*/ 	.short	(.L_148 - .L_147)
.L_147:
        /*0054*/ 	.word	0x00000008
.L_148:


//--------------------- .nv.info._ZN7cutlass13device_kernelIN5flash11enable_sm90INS1_16FlashAttnFwdSm90INS1_25CollectiveMainloopFwdSm90ILi2EN4cute5tupleIJNS5_1CILi1EEES8_S8_EEENS6_IJNS7_ILi128EEENS7_ILi224EEESA_EEELi128ENS_12float_e4m3_tEfNS_4arch4Sm90ELb1ELb0ELb1ELb1ELb0ELb0ELb0ELb1ELb1ELb1ELb1ELb0EEENS1_21CollectiveEpilogueFwdINS6_IJSA_SA_SB_EEES9_NS_10bfloat16_tESF_Li256ELb1ELb1ELb1ELb1EEENS1_36VarlenDynamicPersistentTileSchedulerILi128ELi224ELi256ELi128ELb1ELb1ELb1ELb1ELb1ELb1EEEEEEEEEvNT_6ParamsE --------------------------
	.section	.nv.info._ZN7cutlass13device_kernelIN5flash11enable_sm90INS1_16FlashAttnFwdSm90INS1_25CollectiveMainloopFwdSm90ILi2EN4cute5tupleIJNS5_1CILi1EEES8_S8_EEENS6_IJNS7_ILi128EEENS7_ILi224EEESA_EEELi128ENS_12float_e4m3_tEfNS_4arch4Sm90ELb1ELb0ELb1ELb1ELb0ELb0ELb0ELb1ELb1ELb1ELb1ELb0EEENS1_21CollectiveEpilogueFwdINS6_IJSA_SA_SB_EEES9_NS_10bfloat16_tESF_Li256ELb1ELb1ELb1ELb1EEENS1_36VarlenDynamicPersistentTileSchedulerILi128ELi224ELi256ELi128ELb1ELb1ELb1ELb1ELb1ELb1EEEEEEEEEvNT_6ParamsE,"",@"SHT_CUDA_INFO"
	.sectionflags	@""
	.align	4


	//----- nvinfo : EIATTR_CUDA_API_VERSION
	.align		4
        /*0000*/ 	.byte	0x04, 0x37
        /*0002*/ 	.short	(.L_150 - .L_149)
.L_149:
        /*0004*/ 	.word	0x00000082


	//----- nvinfo : EIATTR_KPARAM_INFO
	.align		4
.L_150:
        /*0008*/ 	.byte	0x04, 0x17
        /*000a*/ 	.short	(.L_152 - .L_151)
.L_151:
        /*000c*/ 	.word	0x00000000
        /*0010*/ 	.short	0x0000
        /*0012*/ 	.short	0x0000
        /*0014*/ 	.byte	0x00, 0xf0, 0x01, 0x2a


	//----- nvinfo : EIATTR_SPARSE_MMA_MASK
	.align		4
.L_152:
        /*0018*/ 	.byte	0x03, 0x50
        /*001a*/ 	.short	0x0000


	//----- nvinfo : EIATTR_MAXREG_COUNT
	.align		4
        /*001c*/ 	.byte	0x03, 0x1b
        /*001e*/ 	.short	0x00a8


	//----- nvinfo : EIATTR_MERCURY_ISA_VERSION
	.align		4
        /*0020*/ 	.byte	0x03, 0x5f
        /*0022*/ 	.short	0x0101


	//----- nvinfo : EIATTR_VRC_CTA_INIT_COUNT
	.align		4
        /*0024*/ 	.byte	0x02, 0x4a
	.zero		1
	.zero		1


	//----- nvinfo : EIATTR_EXIT_INSTR_OFFSETS
	.align		4
        /*0028*/ 	.byte	0x04, 0x1c
        /*002a*/ 	.short	(.L_154 - .L_153)


	//   ....[0]....
.L_153:
        /*002c*/ 	.word	0x00000010


	//----- nvinfo : EIATTR_MAX_THREADS
	.align		4
.L_154:
        /*0030*/ 	.byte	0x04, 0x05
        /*0032*/ 	.short	(.L_156 - .L_155)
.L_155:
        /*0034*/ 	.word	0x00000180
        /*0038*/ 	.word	0x00000001
        /*003c*/ 	.word	0x00000001


	//----- nvinfo : EIATTR_CBANK_PARAM_SIZE
	.align		4
.L_156:
        /*0040*/ 	.byte	0x03, 0x19
        /*0042*/ 	.short	0x0a80


	//----- nvinfo : EIATTR_PARAM_CBANK
	.align		4
        /*0044*/ 	.byte	0x04, 0x0a
        /*0046*/ 	.short	(.L_158 - .L_157)
	.align		4
.L_157:
        /*0048*/ 	.word	index@(.nv.constant0._ZN7cutlass13device_kernelIN5flash11enable_sm90INS1_16FlashAttnFwdSm90INS1_25CollectiveMainloopFwdSm90ILi2EN4cute5tupleIJNS5_1CILi1EEES8_S8_EEENS6_IJNS7_ILi128EEENS7_ILi224EEESA_EEELi128ENS_12float_e4m3_tEfNS_4arch4Sm90ELb1ELb0ELb1ELb1ELb0ELb0ELb0ELb1ELb1ELb1ELb1ELb0EEENS1_21CollectiveEpilogueFwdINS6_IJSA_SA_SB_EEES9_NS_10bfloat16_tESF_Li256ELb1ELb1ELb1ELb1EEENS1_36VarlenDynamicPersistentTileSchedulerILi128ELi224ELi256ELi128ELb1ELb1ELb1ELb1ELb1ELb1EEEEEEEEEvNT_6ParamsE)
        /*004c*/ 	.short	0x0380
        /*004e*/ 	.short	0x0a80


	//----- nvinfo : EIATTR_SW_WAR
	.align		4
.L_158:
        /*0050*/ 	.byte	0x04, 0x36
        /*0052*/ 	.short	(.L_160 - .L_159)
.L_159:
        /*0054*/ 	.word	0x00000008
.L_160:


//--------------------- .nv.info._ZN7cutlass13device_kernelIN5flash11enable_sm90INS1_16FlashAttnFwdSm90INS1_25CollectiveMainloopFwdSm90ILi2EN4cute5tupleIJNS5_1CILi1EEES8_S8_EEENS6_IJNS7_ILi128EEENS7_ILi224EEESA_EEELi128ENS_12float_e4m3_tEfNS_4arch4Sm90ELb1ELb0ELb1ELb1ELb0ELb1ELb0ELb1ELb1ELb1ELb1ELb0EEENS1_21CollectiveEpilogueFwdINS6_IJSA_SA_SB_EEES9_NS_10bfloat16_tESF_Li256ELb1ELb1ELb1ELb1EEENS1_36VarlenDynamicPersistentTileSchedulerILi128ELi224ELi256ELi128ELb1ELb1ELb1ELb1ELb1ELb1EEEEEEEEEvNT_6ParamsE --------------------------
	.section	.nv.info._ZN7cutlass13device_kernelIN5flash11enable_sm90INS1_16FlashAttnFwdSm90INS1_25CollectiveMainloopFwdSm90ILi2EN4cute5tupleIJNS5_1CILi1EEES8_S8_EEENS6_IJNS7_ILi128EEENS7_ILi224EEESA_EEELi128ENS_12float_e4m3_tEfNS_4arch4Sm90ELb1ELb0ELb1ELb1ELb0ELb1ELb0ELb1ELb1ELb1ELb1ELb0EEENS1_21CollectiveEpilogueFwdINS6_IJSA_SA_SB_EEES9_NS_10bfloat16_tESF_Li256ELb1ELb1ELb1ELb1EEENS1_36VarlenDynamicPersistentTileSchedulerILi128ELi224ELi256ELi128ELb1ELb1ELb1ELb1ELb1ELb1EEEEEEEEEvNT_6ParamsE,"",@"SHT_CUDA_INFO"
	.sectionflags	@""
	.align	4


	//----- nvinfo : EIATTR_CUDA_API_VERSION
	.align		4
        /*0000*/ 	.byte	0x04, 0x37
        /*0002*/ 	.short	(.L_162 - .L_161)
.L_161:
        /*0004*/ 	.word	0x00000082


	//----- nvinfo : EIATTR_KPARAM_INFO
	.align		4
.L_162:
        /*0008*/ 	.byte	0x04, 0x17
        /*000a*/ 	.short	(.L_164 - .L_163)
.L_163:
        /*000c*/ 	.word	0x00000000
        /*0010*/ 	.short	0x0000
        /*0012*/ 	.short	0x0000
        /*0014*/ 	.byte	0x00, 0xf0, 0x01, 0x2a


	//----- nvinfo : EIATTR_SPARSE_MMA_MASK
	.align		4
.L_164:
        /*0018*/ 	.byte	0x03, 0x50
        /*001a*/ 	.short	0x0000


	//----- nvinfo : EIATTR_MAXREG_COUNT
	.align		4
        /*001c*/ 	.byte	0x03, 0x1b
        /*001e*/ 	.short	0x00a8


	//----- nvinfo : EIATTR_MERCURY_ISA_VERSION
	.align		4
        /*0020*/ 	.byte	0x03, 0x5f
        /*0022*/ 	.short	0x0101


	//----- nvinfo : EIATTR_VRC_CTA_INIT_COUNT
	.align		4
        /*0024*/ 	.byte	0x02, 0x4a
	.zero		1
	.zero		1


	//----- nvinfo : EIATTR_EXIT_INSTR_OFFSETS
	.align		4
        /*0028*/ 	.byte	0x04, 0x1c
        /*002a*/ 	.short	(.L_166 - .L_165)


	//   ....[0]....
.L_165:
        /*002c*/ 	.word	0x00000010


	//----- nvinfo : EIATTR_MAX_THREADS
	.align		4
.L_166:
        /*0030*/ 	.byte	0x04, 0x05
        /*0032*/ 	.short	(.L_168 - .L_167)
.L_167:
        /*0034*/ 	.word	0x00000180
        /*0038*/ 	.word	0x00000001
        /*003c*/ 	.word	0x00000001


	//----- nvinfo : EIATTR_CBANK_PARAM_SIZE
	.align		4
.L_168:
        /*0040*/ 	.byte	0x03, 0x19
        /*0042*/ 	.short	0x0a80


	//----- nvinfo : EIATTR_PARAM_CBANK
	.align		4
        /*0044*/ 	.byte	0x04, 0x0a
        /*0046*/ 	.short	(.L_170 - .L_169)
	.align		4
.L_169:
        /*0048*/ 	.word	index@(.nv.constant0._ZN7cutlass13device_kernelIN5flash11enable_sm90INS1_16FlashAttnFwdSm90INS1_25CollectiveMainloopFwdSm90ILi2EN4cute5tupleIJNS5_1CILi1EEES8_S8_EEENS6_IJNS7_ILi128EEENS7_ILi224EEESA_EEELi128ENS_12float_e4m3_tEfNS_4arch4Sm90ELb1ELb0ELb1ELb1ELb0ELb1ELb0ELb1ELb1ELb1ELb1ELb0EEENS1_21CollectiveEpilogueFwdINS6_IJSA_SA_SB_EEES9_NS_10bfloat16_tESF_Li256ELb1ELb1ELb1ELb1EEENS1_36VarlenDynamicPersistentTileSchedulerILi128ELi224ELi256ELi128ELb1ELb1ELb1ELb1ELb1ELb1EEEEEEEEEvNT_6ParamsE)
        /*004c*/ 	.short	0x0380
        /*004e*/ 	.short	0x0a80


	//----- nvinfo : EIATTR_SW_WAR
	.align		4
.L_170:
        /*0050*/ 	.byte	0x04, 0x36
        /*0052*/ 	.short	(.L_172 - .L_171)
.L_171:
        /*0054*/ 	.word	0x00000008
.L_172:


//--------------------- .nv.callgraph             --------------------------
	.section	.nv.callgraph,"",@"SHT_CUDA_CALLGRAPH"
	.align	4
	.sectionentsize	8
	.align		4
        /*0000*/ 	.word	0x00000000
	.align		4
        /*0004*/ 	.word	0xffffffff
	.align		4
        /*0008*/ 	.word	0x00000000
	.align		4
        /*000c*/ 	.word	0xfffffffe
	.align		4
        /*0010*/ 	.word	0x00000000
	.align		4
        /*0014*/ 	.word	0xfffffffd
	.align		4
        /*0018*/ 	.word	0x00000000
	.align		4
        /*001c*/ 	.word	0xfffffffc


//--------------------- .nv.constant4             --------------------------
	.section	.nv.constant4,"a",@progbits
	.align	8
	.align		8
.nv.constant4:
        /*0000*/ 	.dword	_ZN80_INTERNAL_de3e3484_44_flash_fwd_hdim128_e4m3_split_softcap_sm90_cu_ceb34e2a_29874cuda3std3__45__cpo5beginE
	.align		8
        /*0008*/ 	.dword	_ZN80_INTERNAL_de3e3484_44_flash_fwd_hdim128_e4m3_split_softcap_sm90_cu_ceb34e2a_29874cuda3std3__45__cpo3endE
	.align		8
        /*0010*/ 	.dword	_ZN80_INTERNAL_de3e3484_44_flash_fwd_hdim128_e4m3_split_softcap_sm90_cu_ceb34e2a_29874cuda3std3__45__cpo6cbeginE
	.align		8
        /*0018*/ 	.dword	_ZN80_INTERNAL_de3e3484_44_flash_fwd_hdim128_e4m3_split_softcap_sm90_cu_ceb34e2a_29874cuda3std3__45__cpo4cendE
	.align		8
        /*0020*/ 	.dword	_ZN80_INTERNAL_de3e3484_44_flash_fwd_hdim128_e4m3_split_softcap_sm90_cu_ceb34e2a_29874cuda3std3__482_GLOBAL__N__de3e3484_44_flash_fwd_hdim128_e4m3_split_softcap_sm90_cu_ceb34e2a_29876ignoreE
	.align		8
        /*0028*/ 	.dword	_ZN80_INTERNAL_de3e3484_44_flash_fwd_hdim128_e4m3_split_softcap_sm90_cu_ceb34e2a_29874cuda3std3__419piecewise_constructE
	.align		8
        /*0030*/ 	.dword	_ZN80_INTERNAL_de3e3484_44_flash_fwd_hdim128_e4m3_split_softcap_sm90_cu_ceb34e2a_29874cuda3std3__48in_placeE
	.align		8
        /*0038*/ 	.dword	_ZN80_INTERNAL_de3e3484_44_flash_fwd_hdim128_e4m3_split_softcap_sm90_cu_ceb34e2a_29874cuda3std6ranges3__45__cpo4swapE
	.align		8
        /*0040*/ 	.dword	_ZN80_INTERNAL_de3e3484_44_flash_fwd_hdim128_e4m3_split_softcap_sm90_cu_ceb34e2a_29874cuda3std6ranges3__45__cpo9iter_moveE
	.align		8
        /*0048*/ 	.dword	_ZN80_INTERNAL_de3e3484_44_flash_fwd_hdim128_e4m3_split_softcap_sm90_cu_ceb34e2a_29874cute7productE
	.align		8
        /*0050*/ 	.dword	_ZN80_INTERNAL_de3e3484_44_flash_fwd_hdim128_e4m3_split_softcap_sm90_cu_ceb34e2a_29874cute1_E


//--------------------- .text._ZN7cutlass13device_kernelIN5flash11enable_sm90INS1_16FlashAttnFwdSm90INS1_25CollectiveMainloopFwdSm90ILi2EN4cute5tupleIJNS5_1CILi1EEES8_S8_EEENS6_IJNS7_ILi128EEENS7_ILi224EEESA_EEELi128ENS_12float_e4m3_tEfNS_4arch4Sm90ELb0ELb0ELb1ELb0ELb0ELb0ELb0ELb1ELb1ELb1ELb1ELb0EEENS1_21CollectiveEpilogueFwdINS6_IJSA_SA_SB_EEES9_NS_10bfloat16_tESF_Li256ELb0ELb1ELb1ELb1EEENS1_19SingleTileSchedulerILb0ELb1ELb1ELi128EEEEEEEEEvNT_6ParamsE --------------------------
	.section	.text._ZN7cutlass13device_kernelIN5flash11enable_sm90INS1_16FlashAttnFwdSm90INS1_25CollectiveMainloopFwdSm90ILi2EN4cute5tupleIJNS5_1CILi1EEES8_S8_EEENS6_IJNS7_ILi128EEENS7_ILi224EEESA_EEELi128ENS_12float_e4m3_tEfNS_4arch4Sm90ELb0ELb0ELb1ELb0ELb0ELb0ELb0ELb1ELb1ELb1ELb1ELb0EEENS1_21CollectiveEpilogueFwdINS6_IJSA_SA_SB_EEES9_NS_10bfloat16_tESF_Li256ELb0ELb1ELb1ELb1EEENS1_19SingleTileSchedulerILb0ELb1ELb1ELi128EEEEEEEEEvNT_6ParamsE,"ax",@progbits
	.align	128
.text._ZN7cutlass13device_kernelIN5flash11enable_sm90INS1_16FlashAttnFwdSm90INS1_25CollectiveMainloopFwdSm90ILi2EN4cute5tupleIJNS5_1CILi1EEES8_S8_EEENS6_IJNS7_ILi128EEENS7_ILi224EEESA_EEELi128ENS_12float_e4m3_tEfNS_4arch4Sm90ELb0ELb0ELb1ELb0ELb0ELb0ELb0ELb1ELb1ELb1ELb1ELb0EEENS1_21CollectiveEpilogueFwdINS6_IJSA_SA_SB_EEES9_NS_10bfloat16_tESF_Li256ELb0ELb1ELb1ELb1EEENS1_19SingleTileSchedulerILb0ELb1ELb1ELi128EEEEEEEEEvNT_6ParamsE:
        .type           _ZN7cutlass13device_kernelIN5flash11enable_sm90INS1_16FlashAttnFwdSm90INS1_25CollectiveMainloopFwdSm90ILi2EN4cute5tupleIJNS5_1CILi1EEES8_S8_EEENS6_IJNS7_ILi128EEENS7_ILi224EEESA_EEELi128ENS_12float_e4m3_tEfNS_4arch4Sm90ELb0ELb0ELb1ELb0ELb0ELb0ELb0ELb1ELb1ELb1ELb1ELb0EEENS1_21CollectiveEpilogueFwdINS6_IJSA_SA_SB_EEES9_NS_10bfloat16_tESF_Li256ELb0ELb1ELb1ELb1EEENS1_19SingleTileSchedulerILb0ELb1ELb1ELi128EEEEEEEEEvNT_6ParamsE,@function
        .size           _ZN7cutlass13device_kernelIN5flash11enable_sm90INS1_16FlashAttnFwdSm90INS1_25CollectiveMainloopFwdSm90ILi2EN4cute5tupleIJNS5_1CILi1EEES8_S8_EEENS6_IJNS7_ILi128EEENS7_ILi224EEESA_EEELi128ENS_12float_e4m3_tEfNS_4arch4Sm90ELb0ELb0ELb1ELb0ELb0ELb0ELb0ELb1ELb1ELb1ELb1ELb0EEENS1_21CollectiveEpilogueFwdINS6_IJSA_SA_SB_EEES9_NS_10bfloat16_tESF_Li256ELb0ELb1ELb1ELb1EEENS1_19SingleTileSchedulerILb0ELb1ELb1ELi128EEEEEEEEEvNT_6ParamsE,(.L_x_9 - _ZN7cutlass13device_kernelIN5flash11enable_sm90INS1_16FlashAttnFwdSm90INS1_25CollectiveMainloopFwdSm90ILi2EN4cute5tupleIJNS5_1CILi1EEES8_S8_EEENS6_IJNS7_ILi128EEENS7_ILi224EEESA_EEELi128ENS_12float_e4m3_tEfNS_4arch4Sm90ELb0ELb0ELb1ELb0ELb0ELb0ELb0ELb1ELb1ELb1ELb1ELb0EEENS1_21CollectiveEpilogueFwdINS6_IJSA_SA_SB_EEES9_NS_10bfloat16_tESF_Li256ELb0ELb1ELb1ELb1EEENS1_19SingleTileSchedulerILb0ELb1ELb1ELi128EEEEEEEEEvNT_6ParamsE)
        .other          _ZN7cutlass13device_kernelIN5flash11enable_sm90INS1_16FlashAttnFwdSm90INS1_25CollectiveMainloopFwdSm90ILi2EN4cute5tupleIJNS5_1CILi1EEES8_S8_EEENS6_IJNS7_ILi128EEENS7_ILi224EEESA_EEELi128ENS_12float_e4m3_tEfNS_4arch4Sm90ELb0ELb0ELb1ELb0ELb0ELb0ELb0ELb1ELb1ELb1ELb1ELb0EEENS1_21CollectiveEpilogueFwdINS6_IJSA_SA_SB_EEES9_NS_10bfloat16_tESF_Li256ELb0ELb1ELb1ELb1EEENS1_19SingleTileSchedulerILb0ELb1ELb1ELi128EEEEEEEEEvNT_6ParamsE,@"STO_CUDA_ENTRY STV_DEFAULT"
_ZN7cutlass13device_kernelIN5flash11enable_sm90INS1_16FlashAttnFwdSm90INS1_25CollectiveMainloopFwdSm90ILi2EN4cute5tupleIJNS5_1CILi1EEES8_S8_EEENS6_IJNS7_ILi128EEENS7_ILi224EEESA_EEELi128ENS_12float_e4m3_tEfNS_4arch4Sm90ELb0ELb0ELb1ELb0ELb0ELb0ELb0ELb1ELb1ELb1ELb1ELb0EEENS1_21CollectiveEpilogueFwdINS6_IJSA_SA_SB_EEES9_NS_10bfloat16_tESF_Li256ELb0ELb1ELb1ELb1EEENS1_19SingleTileSchedulerILb0ELb1ELb1ELi128EEEEEEEEEvNT_6ParamsE:
[----:B------:R-:W-:Y:S01]  /*0000*/  LDC R1, c[0x0][0x37c] ;  /* 0x0000df00ff017b82 */ /* 0x000fe20000000800 */
[----:B------:R-:W-:Y:S05]  /*0010*/  EXIT ;  /* 0x000000000000794d */ /* 0x000fea0003800000 */
.L_x_0:
[----:B------:R-:W-:-:S00]  /*0020*/  BRA `(.L_x_0) ;  /* 0xfffffffc00fc7947 */ /* 0x000fc0000383ffff */
[----:B------:R-:W-:-:S00]  /*0030*/  NOP ;  /* 0x0000000000007918 */ /* 0x000fc00000000000 */
        /* <DEDUP_REMOVED lines=12> */
.L_x_9:


//--------------------- .text._ZN7cutlass13device_kernelIN5flash11enable_sm90INS1_16FlashAttnFwdSm90INS1_25CollectiveMainloopFwdSm90ILi2EN4cute5tupleIJNS5_1CILi1EEES8_S8_EEENS6_IJNS7_ILi128EEENS7_ILi224EEESA_EEELi128ENS_12float_e4m3_tEfNS_4arch4Sm90ELb0ELb0ELb1ELb1ELb0ELb0ELb0ELb1ELb1ELb1ELb1ELb0EEENS1_21CollectiveEpilogueFwdINS6_IJSA_SA_SB_EEES9_NS_10bfloat16_tESF_Li256ELb1ELb1ELb1ELb1EEENS1_36VarlenDynamicPersistentTileSchedulerILi128ELi224ELi256ELi128ELb1ELb1ELb1ELb0ELb1ELb1EEEEEEEEEvNT_6ParamsE --------------------------
	.section	.text._ZN7cutlass13device_kernelIN5flash11enable_sm90INS1_16FlashAttnFwdSm90INS1_25CollectiveMainloopFwdSm90ILi2EN4cute5tupleIJNS5_1CILi1EEES8_S8_EEENS6_IJNS7_ILi128EEENS7_ILi224EEESA_EEELi128ENS_12float_e4m3_tEfNS_4arch4Sm90ELb0ELb0ELb1ELb1ELb0ELb0ELb0ELb1ELb1ELb1ELb1ELb0EEENS1_21CollectiveEpilogueFwdINS6_IJSA_SA_SB_EEES9_NS_10bfloat16_tESF_Li256ELb1ELb1ELb1ELb1EEENS1_36VarlenDynamicPersistentTileSchedulerILi128ELi224ELi256ELi128ELb1ELb1ELb1ELb0ELb1ELb1EEEEEEEEEvNT_6ParamsE,"ax",@progbits
	.align	128
.text._ZN7cutlass13device_kernelIN5flash11enable_sm90INS1_16FlashAttnFwdSm90INS1_25CollectiveMainloopFwdSm90ILi2EN4cute5tupleIJNS5_1CILi1EEES8_S8_EEENS6_IJNS7_ILi128EEENS7_ILi224EEESA_EEELi128ENS_12float_e4m3_tEfNS_4arch4Sm90ELb0ELb0ELb1ELb1ELb0ELb0ELb0ELb1ELb1ELb1ELb1ELb0EEENS1_21CollectiveEpilogueFwdINS6_IJSA_SA_SB_EEES9_NS_10bfloat16_tESF_Li256ELb1ELb1ELb1ELb1EEENS1_36VarlenDynamicPersistentTileSchedulerILi128ELi224ELi256ELi128ELb1ELb1ELb1ELb0ELb1ELb1EEEEEEEEEvNT_6ParamsE:
        .type           _ZN7cutlass13device_kernelIN5flash11enable_sm90INS1_16FlashAttnFwdSm90INS1_25CollectiveMainloopFwdSm90ILi2EN4cute5tupleIJNS5_1CILi1EEES8_S8_EEENS6_IJNS7_ILi128EEENS7_ILi224EEESA_EEELi128ENS_12float_e4m3_tEfNS_4arch4Sm90ELb0ELb0ELb1ELb1ELb0ELb0ELb0ELb1ELb1ELb1ELb1ELb0EEENS1_21CollectiveEpilogueFwdINS6_IJSA_SA_SB_EEES9_NS_10bfloat16_tESF_Li256ELb1ELb1ELb1ELb1EEENS1_36VarlenDynamicPersistentTileSchedulerILi128ELi224ELi256ELi128ELb1ELb1ELb1ELb0ELb1ELb1EEEEEEEEEvNT_6ParamsE,@function
        .size           _ZN7cutlass13device_kernelIN5flash11enable_sm90INS1_16FlashAttnFwdSm90INS1_25CollectiveMainloopFwdSm90ILi2EN4cute5tupleIJNS5_1CILi1EEES8_S8_EEENS6_IJNS7_ILi128EEENS7_ILi224EEESA_EEELi128ENS_12float_e4m3_tEfNS_4arch4Sm90ELb0ELb0ELb1ELb1ELb0ELb0ELb0ELb1ELb1ELb1ELb1ELb0EEENS1_21CollectiveEpilogueFwdINS6_IJSA_SA_SB_EEES9_NS_10bfloat16_tESF_Li256ELb1ELb1ELb1ELb1EEENS1_36VarlenDynamicPersistentTileSchedulerILi128ELi224ELi256ELi128ELb1ELb1ELb1ELb0ELb1ELb1EEEEEEEEEvNT_6ParamsE,(.L_x_10 - _ZN7cutlass13device_kernelIN5flash11enable_sm90INS1_16FlashAttnFwdSm90INS1_25CollectiveMainloopFwdSm90ILi2EN4cute5tupleIJNS5_1CILi1EEES8_S8_EEENS6_IJNS7_ILi128EEENS7_ILi224EEESA_EEELi128ENS_12float_e4m3_tEfNS_4arch4Sm90ELb0ELb0ELb1ELb1ELb0ELb0ELb0ELb1ELb1ELb1ELb1ELb0EEENS1_21CollectiveEpilogueFwdINS6_IJSA_SA_SB_EEES9_NS_10bfloat16_tESF_Li256ELb1ELb1ELb1ELb1EEENS1_36VarlenDynamicPersistentTileSchedulerILi128ELi224ELi256ELi128ELb1ELb1ELb1ELb0ELb1ELb1EEEEEEEEEvNT_6ParamsE)
        .other          _ZN7cutlass13device_kernelIN5flash11enable_sm90INS1_16FlashAttnFwdSm90INS1_25CollectiveMainloopFwdSm90ILi2EN4cute5tupleIJNS5_1CILi1EEES8_S8_EEENS6_IJNS7_ILi128EEENS7_ILi224EEESA_EEELi128ENS_12float_e4m3_tEfNS_4arch4Sm90ELb0ELb0ELb1ELb1ELb0ELb0ELb0ELb1ELb1ELb1ELb1ELb0EEENS1_21CollectiveEpilogueFwdINS6_IJSA_SA_SB_EEES9_NS_10bfloat16_tESF_Li256ELb1ELb1ELb1ELb1EEENS1_36VarlenDynamicPersistentTileSchedulerILi128ELi224ELi256ELi128ELb1ELb1ELb1ELb0ELb1ELb1EEEEEEEEEvNT_6ParamsE,@"STO_CUDA_ENTRY STV_DEFAULT"
_ZN7cutlass13device_kernelIN5flash11enable_sm90INS1_16FlashAttnFwdSm90INS1_25CollectiveMainloopFwdSm90ILi2EN4cute5tupleIJNS5_1CILi1EEES8_S8_EEENS6_IJNS7_ILi128EEENS7_ILi224EEESA_EEELi128ENS_12float_e4m3_tEfNS_4arch4Sm90ELb0ELb0ELb1ELb1ELb0ELb0ELb0ELb1ELb1ELb1ELb1ELb0EEENS1_21CollectiveEpilogueFwdINS6_IJSA_SA_SB_EEES9_NS_10bfloat16_tESF_Li256ELb1ELb1ELb1ELb1EEENS1_36VarlenDynamicPersistentTileSchedulerILi128ELi224ELi256ELi128ELb1ELb1ELb1ELb0ELb1ELb1EEEEEEEEEvNT_6ParamsE:
[----:B------:R-:W-:Y:S01]  /*0000*/  LDC R1, c[0x0][0x37c] ;  /* 0x0000df00ff017b82 */ /* 0x000fe20000000800 */
[----:B------:R-:W-:Y:S05]  /*0010*/  EXIT ;  /* 0x000000000000794d */ /* 0x000fea0003800000 */
.L_x_1:
        /* <DEDUP_REMOVED lines=14> */
.L_x_10:


//--------------------- .text._ZN7cutlass13device_kernelIN5flash11enable_sm90INS1_16FlashAttnFwdSm90INS1_25CollectiveMainloopFwdSm90ILi2EN4cute5tupleIJNS5_1CILi1EEES8_S8_EEENS6_IJNS7_ILi128EEENS7_ILi224EEESA_EEELi128ENS_12float_e4m3_tEfNS_4arch4Sm90ELb0ELb0ELb1ELb1ELb0ELb1ELb0ELb1ELb1ELb1ELb1ELb0EEENS1_21CollectiveEpilogueFwdINS6_IJSA_SA_SB_EEES9_NS_10bfloat16_tESF_Li256ELb1ELb1ELb1ELb1EEENS1_36VarlenDynamicPersistentTileSchedulerILi128ELi224ELi256ELi128ELb1ELb1ELb1ELb0ELb1ELb1EEEEEEEEEvNT_6ParamsE --------------------------
	.section	.text._ZN7cutlass13device_kernelIN5flash11enable_sm90INS1_16FlashAttnFwdSm90INS1_25CollectiveMainloopFwdSm90ILi2EN4cute5tupleIJNS5_1CILi1EEES8_S8_EEENS6_IJNS7_ILi128EEENS7_ILi224EEESA_EEELi128ENS_12float_e4m3_tEfNS_4arch4Sm90ELb0ELb0ELb1ELb1ELb0ELb1ELb0ELb1ELb1ELb1ELb1ELb0EEENS1_21CollectiveEpilogueFwdINS6_IJSA_SA_SB_EEES9_NS_10bfloat16_tESF_Li256ELb1ELb1ELb1ELb1EEENS1_36VarlenDynamicPersistentTileSchedulerILi128ELi224ELi256ELi128ELb1ELb1ELb1ELb0ELb1ELb1EEEEEEEEEvNT_6ParamsE,"ax",@progbits
	.align	128
.text._ZN7cutlass13device_kernelIN5flash11enable_sm90INS1_16FlashAttnFwdSm90INS1_25CollectiveMainloopFwdSm90ILi2EN4cute5tupleIJNS5_1CILi1EEES8_S8_EEENS6_IJNS7_ILi128EEENS7_ILi224EEESA_EEELi128ENS_12float_e4m3_tEfNS_4arch4Sm90ELb0ELb0ELb1ELb1ELb0ELb1ELb0ELb1ELb1ELb1ELb1ELb0EEENS1_21CollectiveEpilogueFwdINS6_IJSA_SA_SB_EEES9_NS_10bfloat16_tESF_Li256ELb1ELb1ELb1ELb1EEENS1_36VarlenDynamicPersistentTileSchedulerILi128ELi224ELi256ELi128ELb1ELb1ELb1ELb0ELb1ELb1EEEEEEEEEvNT_6ParamsE:
        .type           _ZN7cutlass13device_kernelIN5flash11enable_sm90INS1_16FlashAttnFwdSm90INS1_25CollectiveMainloopFwdSm90ILi2EN4cute5tupleIJNS5_1CILi1EEES8_S8_EEENS6_IJNS7_ILi128EEENS7_ILi224EEESA_EEELi128ENS_12float_e4m3_tEfNS_4arch4Sm90ELb0ELb0ELb1ELb1ELb0ELb1ELb0ELb1ELb1ELb1ELb1ELb0EEENS1_21CollectiveEpilogueFwdINS6_IJSA_SA_SB_EEES9_NS_10bfloat16_tESF_Li256ELb1ELb1ELb1ELb1EEENS1_36VarlenDynamicPersistentTileSchedulerILi128ELi224ELi256ELi128ELb1ELb1ELb1ELb0ELb1ELb1EEEEEEEEEvNT_6ParamsE,@function
        .size           _ZN7cutlass13device_kernelIN5flash11enable_sm90INS1_16FlashAttnFwdSm90INS1_25CollectiveMainloopFwdSm90ILi2EN4cute5tupleIJNS5_1CILi1EEES8_S8_EEENS6_IJNS7_ILi128EEENS7_ILi224EEESA_EEELi128ENS_12float_e4m3_tEfNS_4arch4Sm90ELb0ELb0ELb1ELb1ELb0ELb1ELb0ELb1ELb1ELb1ELb1ELb0EEENS1_21CollectiveEpilogueFwdINS6_IJSA_SA_SB_EEES9_NS_10bfloat16_tESF_Li256ELb1ELb1ELb1ELb1EEENS1_36VarlenDynamicPersistentTileSchedulerILi128ELi224ELi256ELi128ELb1ELb1ELb1ELb0ELb1ELb1EEEEEEEEEvNT_6ParamsE,(.L_x_11 - _ZN7cutlass13device_kernelIN5flash11enable_sm90INS1_16FlashAttnFwdSm90INS1_25CollectiveMainloopFwdSm90ILi2EN4cute5tupleIJNS5_1CILi1EEES8_S8_EEENS6_IJNS7_ILi128EEENS7_ILi224EEESA_EEELi128ENS_12float_e4m3_tEfNS_4arch4Sm90ELb0ELb0ELb1ELb1ELb0ELb1ELb0ELb1ELb1ELb1ELb1ELb0EEENS1_21CollectiveEpilogueFwdINS6_IJSA_SA_SB_EEES9_NS_10bfloat16_tESF_Li256ELb1ELb1ELb1ELb1EEENS1_36VarlenDynamicPersistentTileSchedulerILi128ELi224ELi256ELi128ELb1ELb1ELb1ELb0ELb1ELb1EEEEEEEEEvNT_6ParamsE)
        .other          _ZN7cutlass13device_kernelIN5flash11enable_sm90INS1_16FlashAttnFwdSm90INS1_25CollectiveMainloopFwdSm90ILi2EN4cute5tupleIJNS5_1CILi1EEES8_S8_EEENS6_IJNS7_ILi128EEENS7_ILi224EEESA_EEELi128ENS_12float_e4m3_tEfNS_4arch4Sm90ELb0ELb0ELb1ELb1ELb0ELb1ELb0ELb1ELb1ELb1ELb1ELb0EEENS1_21CollectiveEpilogueFwdINS6_IJSA_SA_SB_EEES9_NS_10bfloat16_tESF_Li256ELb1ELb1ELb1ELb1EEENS1_36VarlenDynamicPersistentTileSchedulerILi128ELi224ELi256ELi128ELb1ELb1ELb1ELb0ELb1ELb1EEEEEEEEEvNT_6ParamsE,@"STO_CUDA_ENTRY STV_DEFAULT"
_ZN7cutlass13device_kernelIN5flash11enable_sm90INS1_16FlashAttnFwdSm90INS1_25CollectiveMainloopFwdSm90ILi2EN4cute5tupleIJNS5_1CILi1EEES8_S8_EEENS6_IJNS7_ILi128EEENS7_ILi224EEESA_EEELi128ENS_12float_e4m3_tEfNS_4arch4Sm90ELb0ELb0ELb1ELb1ELb0ELb1ELb0ELb1ELb1ELb1ELb1ELb0EEENS1_21CollectiveEpilogueFwdINS6_IJSA_SA_SB_EEES9_NS_10bfloat16_tESF_Li256ELb1ELb1ELb1ELb1EEENS1_36VarlenDynamicPersistentTileSchedulerILi128ELi224ELi256ELi128ELb1ELb1ELb1ELb0ELb1ELb1EEEEEEEEEvNT_6ParamsE:
[----:B------:R-:W-:Y:S01]  /*0000*/  LDC R1, c[0x0][0x37c] ;  /* 0x0000df00ff017b82 */ /* 0x000fe20000000800 */
[----:B------:R-:W-:Y:S05]  /*0010*/  EXIT ;  /* 0x000000000000794d */ /* 0x000fea0003800000 */
.L_x_2:
        /* <DEDUP_REMOVED lines=14> */
.L_x_11:


//--------------------- .text._ZN7cutlass13device_kernelIN5flash11enable_sm90INS1_16FlashAttnFwdSm90INS1_25CollectiveMainloopFwdSm90ILi2EN4cute5tupleIJNS5_1CILi1EEES8_S8_EEENS6_IJNS7_ILi128EEENS7_ILi192EEESA_EEELi128ENS_12float_e4m3_tEfNS_4arch4Sm90ELb0ELb1ELb1ELb0ELb0ELb0ELb0ELb1ELb1ELb1ELb1ELb0EEENS1_21CollectiveEpilogueFwdINS6_IJSA_SA_SB_EEES9_NS_10bfloat16_tESF_Li256ELb0ELb1ELb1ELb1EEENS1_19SingleTileSchedulerILb0ELb1ELb1ELi128EEEEEEEEEvNT_6ParamsE --------------------------
	.section	.text._ZN7cutlass13device_kernelIN5flash11enable_sm90INS1_16FlashAttnFwdSm90INS1_25CollectiveMainloopFwdSm90ILi2EN4cute5tupleIJNS5_1CILi1EEES8_S8_EEENS6_IJNS7_ILi128EEENS7_ILi192EEESA_EEELi128ENS_12float_e4m3_tEfNS_4arch4Sm90ELb0ELb1ELb1ELb0ELb0ELb0ELb0ELb1ELb1ELb1ELb1ELb0EEENS1_21CollectiveEpilogueFwdINS6_IJSA_SA_SB_EEES9_NS_10bfloat16_tESF_Li256ELb0ELb1ELb1ELb1EEENS1_19SingleTileSchedulerILb0ELb1ELb1ELi128EEEEEEEEEvNT_6ParamsE,"ax",@progbits
	.align	128
.text._ZN7cutlass13device_kernelIN5flash11enable_sm90INS1_16FlashAttnFwdSm90INS1_25CollectiveMainloopFwdSm90ILi2EN4cute5tupleIJNS5_1CILi1EEES8_S8_EEENS6_IJNS7_ILi128EEENS7_ILi192EEESA_EEELi128ENS_12float_e4m3_tEfNS_4arch4Sm90ELb0ELb1ELb1ELb0ELb0ELb0ELb0ELb1ELb1ELb1ELb1ELb0EEENS1_21CollectiveEpilogueFwdINS6_IJSA_SA_SB_EEES9_NS_10bfloat16_tESF_Li256ELb0ELb1ELb1ELb1EEENS1_19SingleTileSchedulerILb0ELb1ELb1ELi128EEEEEEEEEvNT_6ParamsE:
        .type           _ZN7cutlass13device_kernelIN5flash11enable_sm90INS1_16FlashAttnFwdSm90INS1_25CollectiveMainloopFwdSm90ILi2EN4cute5tupleIJNS5_1CILi1EEES8_S8_EEENS6_IJNS7_ILi128EEENS7_ILi192EEESA_EEELi128ENS_12float_e4m3_tEfNS_4arch4Sm90ELb0ELb1ELb1ELb0ELb0ELb0ELb0ELb1ELb1ELb1ELb1ELb0EEENS1_21CollectiveEpilogueFwdINS6_IJSA_SA_SB_EEES9_NS_10bfloat16_tESF_Li256ELb0ELb1ELb1ELb1EEENS1_19SingleTileSchedulerILb0ELb1ELb1ELi128EEEEEEEEEvNT_6ParamsE,@function
        .size           _ZN7cutlass13device_kernelIN5flash11enable_sm90INS1_16FlashAttnFwdSm90INS1_25CollectiveMainloopFwdSm90ILi2EN4cute5tupleIJNS5_1CILi1EEES8_S8_EEENS6_IJNS7_ILi128EEENS7_ILi192EEESA_EEELi128ENS_12float_e4m3_tEfNS_4arch4Sm90ELb0ELb1ELb1ELb0ELb0ELb0ELb0ELb1ELb1ELb1ELb1ELb0EEENS1_21CollectiveEpilogueFwdINS6_IJSA_SA_SB_EEES9_NS_10bfloat16_tESF_Li256ELb0ELb1ELb1ELb1EEENS1_19SingleTileSchedulerILb0ELb1ELb1ELi128EEEEEEEEEvNT_6ParamsE,(.L_x_12 - _ZN7cutlass13device_kernelIN5flash11enable_sm90INS1_16FlashAttnFwdSm90INS1_25CollectiveMainloopFwdSm90ILi2EN4cute5tupleIJNS5_1CILi1EEES8_S8_EEENS6_IJNS7_ILi128EEENS7_ILi192EEESA_EEELi128ENS_12float_e4m3_tEfNS_4arch4Sm90ELb0ELb1ELb1ELb0ELb0ELb0ELb0ELb1ELb1ELb1ELb1ELb0EEENS1_21CollectiveEpilogueFwdINS6_IJSA_SA_SB_EEES9_NS_10bfloat16_tESF_Li256ELb0ELb1ELb1ELb1EEENS1_19SingleTileSchedulerILb0ELb1ELb1ELi128EEEEEEEEEvNT_6ParamsE)
        .other          _ZN7cutlass13device_kernelIN5flash11enable_sm90INS1_16FlashAttnFwdSm90INS1_25CollectiveMainloopFwdSm90ILi2EN4cute5tupleIJNS5_1CILi1EEES8_S8_EEENS6_IJNS7_ILi128EEENS7_ILi192EEESA_EEELi128ENS_12float_e4m3_tEfNS_4arch4Sm90ELb0ELb1ELb1ELb0ELb0ELb0ELb0ELb1ELb1ELb1ELb1ELb0EEENS1_21CollectiveEpilogueFwdINS6_IJSA_SA_SB_EEES9_NS_10bfloat16_tESF_Li256ELb0ELb1ELb1ELb1EEENS1_19SingleTileSchedulerILb0ELb1ELb1ELi128EEEEEEEEEvNT_6ParamsE,@"STO_CUDA_ENTRY STV_DEFAULT"
_ZN7cutlass13device_kernelIN5flash11enable_sm90INS1_16FlashAttnFwdSm90INS1_25CollectiveMainloopFwdSm90ILi2EN4cute5tupleIJNS5_1CILi1EEES8_S8_EEENS6_IJNS7_ILi128EEENS7_ILi192EEESA_EEELi128ENS_12float_e4m3_tEfNS_4arch4Sm90ELb0ELb1ELb1ELb0ELb0ELb0ELb0ELb1ELb1ELb1ELb1ELb0EEENS1_21CollectiveEpilogueFwdINS6_IJSA_SA_SB_EEES9_NS_10bfloat16_tESF_Li256ELb0ELb1ELb1ELb1EEENS1_19SingleTileSchedulerILb0ELb1ELb1ELi128EEEEEEEEEvNT_6ParamsE:
[----:B------:R-:W-:Y:S01]  /*0000*/  LDC R1, c[0x0][0x37c] ;  /* 0x0000df00ff017b82 */ /* 0x000fe20000000800 */
[----:B------:R-:W-:Y:S05]  /*0010*/  EXIT ;  /* 0x000000000000794d */ /* 0x000fea0003800000 */
.L_x_3:
        /* <DEDUP_REMOVED lines=14> */
.L_x_12:


//--------------------- .text._ZN7cutlass13device_kernelIN5flash11enable_sm90INS1_16FlashAttnFwdSm90INS1_25CollectiveMainloopFwdSm90ILi2EN4cute5tupleIJNS5_1CILi1EEES8_S8_EEENS6_IJNS7_ILi128EEENS7_ILi192EEESA_EEELi128ENS_12float_e4m3_tEfNS_4arch4Sm90ELb0ELb1ELb1ELb1ELb0ELb0ELb0ELb1ELb1ELb1ELb1ELb0EEENS1_21CollectiveEpilogueFwdINS6_IJSA_SA_SB_EEES9_NS_10bfloat16_tESF_Li256ELb1ELb1ELb1ELb1EEENS1_36VarlenDynamicPersistentTileSchedulerILi128ELi192ELi256ELi128ELb1ELb1ELb1ELb1ELb0ELb1EEEEEEEEEvNT_6ParamsE --------------------------
	.section	.text._ZN7cutlass13device_kernelIN5flash11enable_sm90INS1_16FlashAttnFwdSm90INS1_25CollectiveMainloopFwdSm90ILi2EN4cute5tupleIJNS5_1CILi1EEES8_S8_EEENS6_IJNS7_ILi128EEENS7_ILi192EEESA_EEELi128ENS_12float_e4m3_tEfNS_4arch4Sm90ELb0ELb1ELb1ELb1ELb0ELb0ELb0ELb1ELb1ELb1ELb1ELb0EEENS1_21CollectiveEpilogueFwdINS6_IJSA_SA_SB_EEES9_NS_10bfloat16_tESF_Li256ELb1ELb1ELb1ELb1EEENS1_36VarlenDynamicPersistentTileSchedulerILi128ELi192ELi256ELi128ELb1ELb1ELb1ELb1ELb0ELb1EEEEEEEEEvNT_6ParamsE,"ax",@progbits
	.align	128
.text._ZN7cutlass13device_kernelIN5flash11enable_sm90INS1_16FlashAttnFwdSm90INS1_25CollectiveMainloopFwdSm90ILi2EN4cute5tupleIJNS5_1CILi1EEES8_S8_EEENS6_IJNS7_ILi128EEENS7_ILi192EEESA_EEELi128ENS_12float_e4m3_tEfNS_4arch4Sm90ELb0ELb1ELb1ELb1ELb0ELb0ELb0ELb1ELb1ELb1ELb1ELb0EEENS1_21CollectiveEpilogueFwdINS6_IJSA_SA_SB_EEES9_NS_10bfloat16_tESF_Li256ELb1ELb1ELb1ELb1EEENS1_36VarlenDynamicPersistentTileSchedulerILi128ELi192ELi256ELi128ELb1ELb1ELb1ELb1ELb0ELb1EEEEEEEEEvNT_6ParamsE:
        .type           _ZN7cutlass13device_kernelIN5flash11enable_sm90INS1_16FlashAttnFwdSm90INS1_25CollectiveMainloopFwdSm90ILi2EN4cute5tupleIJNS5_1CILi1EEES8_S8_EEENS6_IJNS7_ILi128EEENS7_ILi192EEESA_EEELi128ENS_12float_e4m3_tEfNS_4arch4Sm90ELb0ELb1ELb1ELb1ELb0ELb0ELb0ELb1ELb1ELb1ELb1ELb0EEENS1_21CollectiveEpilogueFwdINS6_IJSA_SA_SB_EEES9_NS_10bfloat16_tESF_Li256ELb1ELb1ELb1ELb1EEENS1_36VarlenDynamicPersistentTileSchedulerILi128ELi192ELi256ELi128ELb1ELb1ELb1ELb1ELb0ELb1EEEEEEEEEvNT_6ParamsE,@function
        .size           _ZN7cutlass13device_kernelIN5flash11enable_sm90INS1_16FlashAttnFwdSm90INS1_25CollectiveMainloopFwdSm90ILi2EN4cute5tupleIJNS5_1CILi1EEES8_S8_EEENS6_IJNS7_ILi128EEENS7_ILi192EEESA_EEELi128ENS_12float_e4m3_tEfNS_4arch4Sm90ELb0ELb1ELb1ELb1ELb0ELb0ELb0ELb1ELb1ELb1ELb1ELb0EEENS1_21CollectiveEpilogueFwdINS6_IJSA_SA_SB_EEES9_NS_10bfloat16_tESF_Li256ELb1ELb1ELb1ELb1EEENS1_36VarlenDynamicPersistentTileSchedulerILi128ELi192ELi256ELi128ELb1ELb1ELb1ELb1ELb0ELb1EEEEEEEEEvNT_6ParamsE,(.L_x_13 - _ZN7cutlass13device_kernelIN5flash11enable_sm90INS1_16FlashAttnFwdSm90INS1_25CollectiveMainloopFwdSm90ILi2EN4cute5tupleIJNS5_1CILi1EEES8_S8_EEENS6_IJNS7_ILi128EEENS7_ILi192EEESA_EEELi128ENS_12float_e4m3_tEfNS_4arch4Sm90ELb0ELb1ELb1ELb1ELb0ELb0ELb0ELb1ELb1ELb1ELb1ELb0EEENS1_21CollectiveEpilogueFwdINS6_IJSA_SA_SB_EEES9_NS_10bfloat16_tESF_Li256ELb1ELb1ELb1ELb1EEENS1_36VarlenDynamicPersistentTileSchedulerILi128ELi192ELi256ELi128ELb1ELb1ELb1ELb1ELb0ELb1EEEEEEEEEvNT_6ParamsE)
        .other          _ZN7cutlass13device_kernelIN5flash11enable_sm90INS1_16FlashAttnFwdSm90INS1_25CollectiveMainloopFwdSm90ILi2EN4cute5tupleIJNS5_1CILi1EEES8_S8_EEENS6_IJNS7_ILi128EEENS7_ILi192EEESA_EEELi128ENS_12float_e4m3_tEfNS_4arch4Sm90ELb0ELb1ELb1ELb1ELb0ELb0ELb0ELb1ELb1ELb1ELb1ELb0EEENS1_21CollectiveEpilogueFwdINS6_IJSA_SA_SB_EEES9_NS_10bfloat16_tESF_Li256ELb1ELb1ELb1ELb1EEENS1_36VarlenDynamicPersistentTileSchedulerILi128ELi192ELi256ELi128ELb1ELb1ELb1ELb1ELb0ELb1EEEEEEEEEvNT_6ParamsE,@"STO_CUDA_ENTRY STV_DEFAULT"
_ZN7cutlass13device_kernelIN5flash11enable_sm90INS1_16FlashAttnFwdSm90INS1_25CollectiveMainloopFwdSm90ILi2EN4cute5tupleIJNS5_1CILi1EEES8_S8_EEENS6_IJNS7_ILi128EEENS7_ILi192EEESA_EEELi128ENS_12float_e4m3_tEfNS_4arch4Sm90ELb0ELb1ELb1ELb1ELb0ELb0ELb0ELb1ELb1ELb1ELb1ELb0EEENS1_21CollectiveEpilogueFwdINS6_IJSA_SA_SB_EEES9_NS_10bfloat16_tESF_Li256ELb1ELb1ELb1ELb1EEENS1_36VarlenDynamicPersistentTileSchedulerILi128ELi192ELi256ELi128ELb1ELb1ELb1ELb1ELb0ELb1EEEEEEEEEvNT_6ParamsE:
[----:B------:R-:W-:Y:S01]  /*0000*/  LDC R1, c[0x0][0x37c] ;  /* 0x0000df00ff017b82 */ /* 0x000fe20000000800 */
[----:B------:R-:W-:Y:S05]  /*0010*/  EXIT ;  /* 0x000000000000794d */ /* 0x000fea0003800000 */
.L_x_4:
        /* <DEDUP_REMOVED lines=14> */
.L_x_13:


//--------------------- .text._ZN7cutlass13device_kernelIN5flash11enable_sm90INS1_16FlashAttnFwdSm90INS1_25CollectiveMainloopFwdSm90ILi2EN4cute5tupleIJNS5_1CILi1EEES8_S8_EEENS6_IJNS7_ILi128EEENS7_ILi192EEESA_EEELi128ENS_12float_e4m3_tEfNS_4arch4Sm90ELb0ELb1ELb1ELb1ELb0ELb1ELb0ELb1ELb1ELb1ELb1ELb0EEENS1_21CollectiveEpilogueFwdINS6_IJSA_SA_SB_EEES9_NS_10bfloat16_tESF_Li256ELb1ELb1ELb1ELb1EEENS1_36VarlenDynamicPersistentTileSchedulerILi128ELi192ELi256ELi128ELb1ELb1ELb1ELb1ELb0ELb1EEEEEEEEEvNT_6ParamsE --------------------------
	.section	.text._ZN7cutlass13device_kernelIN5flash11enable_sm90INS1_16FlashAttnFwdSm90INS1_25CollectiveMainloopFwdSm90ILi2EN4cute5tupleIJNS5_1CILi1EEES8_S8_EEENS6_IJNS7_ILi128EEENS7_ILi192EEESA_EEELi128ENS_12float_e4m3_tEfNS_4arch4Sm90ELb0ELb1ELb1ELb1ELb0ELb1ELb0ELb1ELb1ELb1ELb1ELb0EEENS1_21CollectiveEpilogueFwdINS6_IJSA_SA_SB_EEES9_NS_10bfloat16_tESF_Li256ELb1ELb1ELb1ELb1EEENS1_36VarlenDynamicPersistentTileSchedulerILi128ELi192ELi256ELi128ELb1ELb1ELb1ELb1ELb0ELb1EEEEEEEEEvNT_6ParamsE,"ax",@progbits
	.align	128
.text._ZN7cutlass13device_kernelIN5flash11enable_sm90INS1_16FlashAttnFwdSm90INS1_25CollectiveMainloopFwdSm90ILi2EN4cute5tupleIJNS5_1CILi1EEES8_S8_EEENS6_IJNS7_ILi128EEENS7_ILi192EEESA_EEELi128ENS_12float_e4m3_tEfNS_4arch4Sm90ELb0ELb1ELb1ELb1ELb0ELb1ELb0ELb1ELb1ELb1ELb1ELb0EEENS1_21CollectiveEpilogueFwdINS6_IJSA_SA_SB_EEES9_NS_10bfloat16_tESF_Li256ELb1ELb1ELb1ELb1EEENS1_36VarlenDynamicPersistentTileSchedulerILi128ELi192ELi256ELi128ELb1ELb1ELb1ELb1ELb0ELb1EEEEEEEEEvNT_6ParamsE:
        .type           _ZN7cutlass13device_kernelIN5flash11enable_sm90INS1_16FlashAttnFwdSm90INS1_25CollectiveMainloopFwdSm90ILi2EN4cute5tupleIJNS5_1CILi1EEES8_S8_EEENS6_IJNS7_ILi128EEENS7_ILi192EEESA_EEELi128ENS_12float_e4m3_tEfNS_4arch4Sm90ELb0ELb1ELb1ELb1ELb0ELb1ELb0ELb1ELb1ELb1ELb1ELb0EEENS1_21CollectiveEpilogueFwdINS6_IJSA_SA_SB_EEES9_NS_10bfloat16_tESF_Li256ELb1ELb1ELb1ELb1EEENS1_36VarlenDynamicPersistentTileSchedulerILi128ELi192ELi256ELi128ELb1ELb1ELb1ELb1ELb0ELb1EEEEEEEEEvNT_6ParamsE,@function
        .size           _ZN7cutlass13device_kernelIN5flash11enable_sm90INS1_16FlashAttnFwdSm90INS1_25CollectiveMainloopFwdSm90ILi2EN4cute5tupleIJNS5_1CILi1EEES8_S8_EEENS6_IJNS7_ILi128EEENS7_ILi192EEESA_EEELi128ENS_12float_e4m3_tEfNS_4arch4Sm90ELb0ELb1ELb1ELb1ELb0ELb1ELb0ELb1ELb1ELb1ELb1ELb0EEENS1_21CollectiveEpilogueFwdINS6_IJSA_SA_SB_EEES9_NS_10bfloat16_tESF_Li256ELb1ELb1ELb1ELb1EEENS1_36VarlenDynamicPersistentTileSchedulerILi128ELi192ELi256ELi128ELb1ELb1ELb1ELb1ELb0ELb1EEEEEEEEEvNT_6ParamsE,(.L_x_14 - _ZN7cutlass13device_kernelIN5flash11enable_sm90INS1_16FlashAttnFwdSm90INS1_25CollectiveMainloopFwdSm90ILi2EN4cute5tupleIJNS5_1CILi1EEES8_S8_EEENS6_IJNS7_ILi128EEENS7_ILi192EEESA_EEELi128ENS_12float_e4m3_tEfNS_4arch4Sm90ELb0ELb1ELb1ELb1ELb0ELb1ELb0ELb1ELb1ELb1ELb1ELb0EEENS1_21CollectiveEpilogueFwdINS6_IJSA_SA_SB_EEES9_NS_10bfloat16_tESF_Li256ELb1ELb1ELb1ELb1EEENS1_36VarlenDynamicPersistentTileSchedulerILi128ELi192ELi256ELi128ELb1ELb1ELb1ELb1ELb0ELb1EEEEEEEEEvNT_6ParamsE)
        .other          _ZN7cutlass13device_kernelIN5flash11enable_sm90INS1_16FlashAttnFwdSm90INS1_25CollectiveMainloopFwdSm90ILi2EN4cute5tupleIJNS5_1CILi1EEES8_S8_EEENS6_IJNS7_ILi128EEENS7_ILi192EEESA_EEELi128ENS_12float_e4m3_tEfNS_4arch4Sm90ELb0ELb1ELb1ELb1ELb0ELb1ELb0ELb1ELb1ELb1ELb1ELb0EEENS1_21CollectiveEpilogueFwdINS6_IJSA_SA_SB_EEES9_NS_10bfloat16_tESF_Li256ELb1ELb1ELb1ELb1EEENS1_36VarlenDynamicPersistentTileSchedulerILi128ELi192ELi256ELi128ELb1ELb1ELb1ELb1ELb0ELb1EEEEEEEEEvNT_6ParamsE,@"STO_CUDA_ENTRY STV_DEFAULT"
_ZN7cutlass13device_kernelIN5flash11enable_sm90INS1_16FlashAttnFwdSm90INS1_25CollectiveMainloopFwdSm90ILi2EN4cute5tupleIJNS5_1CILi1EEES8_S8_EEENS6_IJNS7_ILi128EEENS7_ILi192EEESA_EEELi128ENS_12float_e4m3_tEfNS_4arch4Sm90ELb0ELb1ELb1ELb1ELb0ELb1ELb0ELb1ELb1ELb1ELb1ELb0EEENS1_21CollectiveEpilogueFwdINS6_IJSA_SA_SB_EEES9_NS_10bfloat16_tESF_Li256ELb1ELb1ELb1ELb1EEENS1_36VarlenDynamicPersistentTileSchedulerILi128ELi192ELi256ELi128ELb1ELb1ELb1ELb1ELb0ELb1EEEEEEEEEvNT_6ParamsE:
[----:B------:R-:W-:Y:S01]  /*0000*/  LDC R1, c[0x0][0x37c] ;  /* 0x0000df00ff017b82 */ /* 0x000fe20000000800 */
[----:B------:R-:W-:Y:S05]  /*0010*/  EXIT ;  /* 0x000000000000794d */ /* 0x000fea0003800000 */
.L_x_5:
        /* <DEDUP_REMOVED lines=14> */
.L_x_14:


//--------------------- .text._ZN7cutlass13device_kernelIN5flash11enable_sm90INS1_16FlashAttnFwdSm90INS1_25CollectiveMainloopFwdSm90ILi2EN4cute5tupleIJNS5_1CILi1EEES8_S8_EEENS6_IJNS7_ILi128EEENS7_ILi224EEESA_EEELi128ENS_12float_e4m3_tEfNS_4arch4Sm90ELb1ELb0ELb1ELb0ELb0ELb0ELb0ELb1ELb1ELb1ELb1ELb0EEENS1_21CollectiveEpilogueFwdINS6_IJSA_SA_SB_EEES9_NS_10bfloat16_tESF_Li256ELb0ELb1ELb1ELb1EEENS1_19SingleTileSchedulerILb0ELb1ELb1ELi128EEEEEEEEEvNT_6ParamsE --------------------------
	.section	.text._ZN7cutlass13device_kernelIN5flash11enable_sm90INS1_16FlashAttnFwdSm90INS1_25CollectiveMainloopFwdSm90ILi2EN4cute5tupleIJNS5_1CILi1EEES8_S8_EEENS6_IJNS7_ILi128EEENS7_ILi224EEESA_EEELi128ENS_12float_e4m3_tEfNS_4arch4Sm90ELb1ELb0ELb1ELb0ELb0ELb0ELb0ELb1ELb1ELb1ELb1ELb0EEENS1_21CollectiveEpilogueFwdINS6_IJSA_SA_SB_EEES9_NS_10bfloat16_tESF_Li256ELb0ELb1ELb1ELb1EEENS1_19SingleTileSchedulerILb0ELb1ELb1ELi128EEEEEEEEEvNT_6ParamsE,"ax",@progbits
	.align	128
.text._ZN7cutlass13device_kernelIN5flash11enable_sm90INS1_16FlashAttnFwdSm90INS1_25CollectiveMainloopFwdSm90ILi2EN4cute5tupleIJNS5_1CILi1EEES8_S8_EEENS6_IJNS7_ILi128EEENS7_ILi224EEESA_EEELi128ENS_12float_e4m3_tEfNS_4arch4Sm90ELb1ELb0ELb1ELb0ELb0ELb0ELb0ELb1ELb1ELb1ELb1ELb0EEENS1_21CollectiveEpilogueFwdINS6_IJSA_SA_SB_EEES9_NS_10bfloat16_tESF_Li256ELb0ELb1ELb1ELb1EEENS1_19SingleTileSchedulerILb0ELb1ELb1ELi128EEEEEEEEEvNT_6ParamsE:
        .type           _ZN7cutlass13device_kernelIN5flash11enable_sm90INS1_16FlashAttnFwdSm90INS1_25CollectiveMainloopFwdSm90ILi2EN4cute5tupleIJNS5_1CILi1EEES8_S8_EEENS6_IJNS7_ILi128EEENS7_ILi224EEESA_EEELi128ENS_12float_e4m3_tEfNS_4arch4Sm90ELb1ELb0ELb1ELb0ELb0ELb0ELb0ELb1ELb1ELb1ELb1ELb0EEENS1_21CollectiveEpilogueFwdINS6_IJSA_SA_SB_EEES9_NS_10bfloat16_tESF_Li256ELb0ELb1ELb1ELb1EEENS1_19SingleTileSchedulerILb0ELb1ELb1ELi128EEEEEEEEEvNT_6ParamsE,@function
        .size           _ZN7cutlass13device_kernelIN5flash11enable_sm90INS1_16FlashAttnFwdSm90INS1_25CollectiveMainloopFwdSm90ILi2EN4cute5tupleIJNS5_1CILi1EEES8_S8_EEENS6_IJNS7_ILi128EEENS7_ILi224EEESA_EEELi128ENS_12float_e4m3_tEfNS_4arch4Sm90ELb1ELb0ELb1ELb0ELb0ELb0ELb0ELb1ELb1ELb1ELb1ELb0EEENS1_21CollectiveEpilogueFwdINS6_IJSA_SA_SB_EEES9_NS_10bfloat16_tESF_Li256ELb0ELb1ELb1ELb1EEENS1_19SingleTileSchedulerILb0ELb1ELb1ELi128EEEEEEEEEvNT_6ParamsE,(.L_x_15 - _ZN7cutlass13device_kernelIN5flash11enable_sm90INS1_16FlashAttnFwdSm90INS1_25CollectiveMainloopFwdSm90ILi2EN4cute5tupleIJNS5_1CILi1EEES8_S8_EEENS6_IJNS7_ILi128EEENS7_ILi224EEESA_EEELi128ENS_12float_e4m3_tEfNS_4arch4Sm90ELb1ELb0ELb1ELb0ELb0ELb0ELb0ELb1ELb1ELb1ELb1ELb0EEENS1_21CollectiveEpilogueFwdINS6_IJSA_SA_SB_EEES9_NS_10bfloat16_tESF_Li256ELb0ELb1ELb1ELb1EEENS1_19SingleTileSchedulerILb0ELb1ELb1ELi128EEEEEEEEEvNT_6ParamsE)
        .other          _ZN7cutlass13device_kernelIN5flash11enable_sm90INS1_16FlashAttnFwdSm90INS1_25CollectiveMainloopFwdSm90ILi2EN4cute5tupleIJNS5_1CILi1EEES8_S8_EEENS6_IJNS7_ILi128EEENS7_ILi224EEESA_EEELi128ENS_12float_e4m3_tEfNS_4arch4Sm90ELb1ELb0ELb1ELb0ELb0ELb0ELb0ELb1ELb1ELb1ELb1ELb0EEENS1_21CollectiveEpilogueFwdINS6_IJSA_SA_SB_EEES9_NS_10bfloat16_tESF_Li256ELb0ELb1ELb1ELb1EEENS1_19SingleTileSchedulerILb0ELb1ELb1ELi128EEEEEEEEEvNT_6ParamsE,@"STO_CUDA_ENTRY STV_DEFAULT"
_ZN7cutlass13device_kernelIN5flash11enable_sm90INS1_16FlashAttnFwdSm90INS1_25CollectiveMainloopFwdSm90ILi2EN4cute5tupleIJNS5_1CILi1EEES8_S8_EEENS6_IJNS7_ILi128EEENS7_ILi224EEESA_EEELi128ENS_12float_e4m3_tEfNS_4arch4Sm90ELb1ELb0ELb1ELb0ELb0ELb0ELb0ELb1ELb1ELb1ELb1ELb0EEENS1_21CollectiveEpilogueFwdINS6_IJSA_SA_SB_EEES9_NS_10bfloat16_tESF_Li256ELb0ELb1ELb1ELb1EEENS1_19SingleTileSchedulerILb0ELb1ELb1ELi128EEEEEEEEEvNT_6ParamsE:
[----:B------:R-:W-:Y:S01]  /*0000*/  LDC R1, c[0x0][0x37c] ;  /* 0x0000df00ff017b82 */ /* 0x000fe20000000800 */
[----:B------:R-:W-:Y:S05]  /*0010*/  EXIT ;  /* 0x000000000000794d */ /* 0x000fea0003800000 */
.L_x_6:
        /* <DEDUP_REMOVED lines=14> */
.L_x_15:


//--------------------- .text._ZN7cutlass13device_kernelIN5flash11enable_sm90INS1_16FlashAttnFwdSm90INS1_25CollectiveMainloopFwdSm90ILi2EN4cute5tupleIJNS5_1CILi1EEES8_S8_EEENS6_IJNS7_ILi128EEENS7_ILi224EEESA_EEELi128ENS_12float_e4m3_tEfNS_4arch4Sm90ELb1ELb0ELb1ELb1ELb0ELb0ELb0ELb1ELb1ELb1ELb1ELb0EEENS1_21CollectiveEpilogueFwdINS6_IJSA_SA_SB_EEES9_NS_10bfloat16_tESF_Li256ELb1ELb1ELb1ELb1EEENS1_36VarlenDynamicPersistentTileSchedulerILi128ELi224ELi256ELi128ELb1ELb1ELb1ELb1ELb1ELb1EEEEEEEEEvNT_6ParamsE --------------------------
	.section	.text._ZN7cutlass13device_kernelIN5flash11enable_sm90INS1_16FlashAttnFwdSm90INS1_25CollectiveMainloopFwdSm90ILi2EN4cute5tupleIJNS5_1CILi1EEES8_S8_EEENS6_IJNS7_ILi128EEENS7_ILi224EEESA_EEELi128ENS_12float_e4m3_tEfNS_4arch4Sm90ELb1ELb0ELb1ELb1ELb0ELb0ELb0ELb1ELb1ELb1ELb1ELb0EEENS1_21CollectiveEpilogueFwdINS6_IJSA_SA_SB_EEES9_NS_10bfloat16_tESF_Li256ELb1ELb1ELb1ELb1EEENS1_36VarlenDynamicPersistentTileSchedulerILi128ELi224ELi256ELi128ELb1ELb1ELb1ELb1ELb1ELb1EEEEEEEEEvNT_6ParamsE,"ax",@progbits
	.align	128
.text._ZN7cutlass13device_kernelIN5flash11enable_sm90INS1_16FlashAttnFwdSm90INS1_25CollectiveMainloopFwdSm90ILi2EN4cute5tupleIJNS5_1CILi1EEES8_S8_EEENS6_IJNS7_ILi128EEENS7_ILi224EEESA_EEELi128ENS_12float_e4m3_tEfNS_4arch4Sm90ELb1ELb0ELb1ELb1ELb0ELb0ELb0ELb1ELb1ELb1ELb1ELb0EEENS1_21CollectiveEpilogueFwdINS6_IJSA_SA_SB_EEES9_NS_10bfloat16_tESF_Li256ELb1ELb1ELb1ELb1EEENS1_36VarlenDynamicPersistentTileSchedulerILi128ELi224ELi256ELi128ELb1ELb1ELb1ELb1ELb1ELb1EEEEEEEEEvNT_6ParamsE:
        .type           _ZN7cutlass13device_kernelIN5flash11enable_sm90INS1_16FlashAttnFwdSm90INS1_25CollectiveMainloopFwdSm90ILi2EN4cute5tupleIJNS5_1CILi1EEES8_S8_EEENS6_IJNS7_ILi128EEENS7_ILi224EEESA_EEELi128ENS_12float_e4m3_tEfNS_4arch4Sm90ELb1ELb0ELb1ELb1ELb0ELb0ELb0ELb1ELb1ELb1ELb1ELb0EEENS1_21CollectiveEpilogueFwdINS6_IJSA_SA_SB_EEES9_NS_10bfloat16_tESF_Li256ELb1ELb1ELb1ELb1EEENS1_36VarlenDynamicPersistentTileSchedulerILi128ELi224ELi256ELi128ELb1ELb1ELb1ELb1ELb1ELb1EEEEEEEEEvNT_6ParamsE,@function
        .size           _ZN7cutlass13device_kernelIN5flash11enable_sm90INS1_16FlashAttnFwdSm90INS1_25CollectiveMainloopFwdSm90ILi2EN4cute5tupleIJNS5_1CILi1EEES8_S8_EEENS6_IJNS7_ILi128EEENS7_ILi224EEESA_EEELi128ENS_12float_e4m3_tEfNS_4arch4Sm90ELb1ELb0ELb1ELb1ELb0ELb0ELb0ELb1ELb1ELb1ELb1ELb0EEENS1_21CollectiveEpilogueFwdINS6_IJSA_SA_SB_EEES9_NS_10bfloat16_tESF_Li256ELb1ELb1ELb1ELb1EEENS1_36VarlenDynamicPersistentTileSchedulerILi128ELi224ELi256ELi128ELb1ELb1ELb1ELb1ELb1ELb1EEEEEEEEEvNT_6ParamsE,(.L_x_16 - _ZN7cutlass13device_kernelIN5flash11enable_sm90INS1_16FlashAttnFwdSm90INS1_25CollectiveMainloopFwdSm90ILi2EN4cute5tupleIJNS5_1CILi1EEES8_S8_EEENS6_IJNS7_ILi128EEENS7_ILi224EEESA_EEELi128ENS_12float_e4m3_tEfNS_4arch4Sm90ELb1ELb0ELb1ELb1ELb0ELb0ELb0ELb1ELb1ELb1ELb1ELb0EEENS1_21CollectiveEpilogueFwdINS6_IJSA_SA_SB_EEES9_NS_10bfloat16_tESF_Li256ELb1ELb1ELb1ELb1EEENS1_36VarlenDynamicPersistentTileSchedulerILi128ELi224ELi256ELi128ELb1ELb1ELb1ELb1ELb1ELb1EEEEEEEEEvNT_6ParamsE)
        .other          _ZN7cutlass13device_kernelIN5flash11enable_sm90INS1_16FlashAttnFwdSm90INS1_25CollectiveMainloopFwdSm90ILi2EN4cute5tupleIJNS5_1CILi1EEES8_S8_EEENS6_IJNS7_ILi128EEENS7_ILi224EEESA_EEELi128ENS_12float_e4m3_tEfNS_4arch4Sm90ELb1ELb0ELb1ELb1ELb0ELb0ELb0ELb1ELb1ELb1ELb1ELb0EEENS1_21CollectiveEpilogueFwdINS6_IJSA_SA_SB_EEES9_NS_10bfloat16_tESF_Li256ELb1ELb1ELb1ELb1EEENS1_36VarlenDynamicPersistentTileSchedulerILi128ELi224ELi256ELi128ELb1ELb1ELb1ELb1ELb1ELb1EEEEEEEEEvNT_6ParamsE,@"STO_CUDA_ENTRY STV_DEFAULT"
_ZN7cutlass13device_kernelIN5flash11enable_sm90INS1_16FlashAttnFwdSm90INS1_25CollectiveMainloopFwdSm90ILi2EN4cute5tupleIJNS5_1CILi1EEES8_S8_EEENS6_IJNS7_ILi128EEENS7_ILi224EEESA_EEELi128ENS_12float_e4m3_tEfNS_4arch4Sm90ELb1ELb0ELb1ELb1ELb0ELb0ELb0ELb1ELb1ELb1ELb1ELb0EEENS1_21CollectiveEpilogueFwdINS6_IJSA_SA_SB_EEES9_NS_10bfloat16_tESF_Li256ELb1ELb1ELb1ELb1EEENS1_36VarlenDynamicPersistentTileSchedulerILi128ELi224ELi256ELi128ELb1ELb1ELb1ELb1ELb1ELb1EEEEEEEEEvNT_6ParamsE:
[----:B------:R-:W-:Y:S01]  /*0000*/  LDC R1, c[0x0][0x37c] ;  /* 0x0000df00ff017b82 */ /* 0x000fe20000000800 */
[----:B------:R-:W-:Y:S05]  /*0010*/  EXIT ;  /* 0x000000000000794d */ /* 0x000fea0003800000 */
.L_x_7:
        /* <DEDUP_REMOVED lines=14> */
.L_x_16:


//--------------------- .text._ZN7cutlass13device_kernelIN5flash11enable_sm90INS1_16FlashAttnFwdSm90INS1_25CollectiveMainloopFwdSm90ILi2EN4cute5tupleIJNS5_1CILi1EEES8_S8_EEENS6_IJNS7_ILi128EEENS7_ILi224EEESA_EEELi128ENS_12float_e4m3_tEfNS_4arch4Sm90ELb1ELb0ELb1ELb1ELb0ELb1ELb0ELb1ELb1ELb1ELb1ELb0EEENS1_21CollectiveEpilogueFwdINS6_IJSA_SA_SB_EEES9_NS_10bfloat16_tESF_Li256ELb1ELb1ELb1ELb1EEENS1_36VarlenDynamicPersistentTileSchedulerILi128ELi224ELi256ELi128ELb1ELb1ELb1ELb1ELb1ELb1EEEEEEEEEvNT_6ParamsE --------------------------
	.section	.text._ZN7cutlass13device_kernelIN5flash11enable_sm90INS1_16FlashAttnFwdSm90INS1_25CollectiveMainloopFwdSm90ILi2EN4cute5tupleIJNS5_1CILi1EEES8_S8_EEENS6_IJNS7_ILi128EEENS7_ILi224EEESA_EEELi128ENS_12float_e4m3_tEfNS_4arch4Sm90ELb1ELb0ELb1ELb1ELb0ELb1ELb0ELb1ELb1ELb1ELb1ELb0EEENS1_21CollectiveEpilogueFwdINS6_IJSA_SA_SB_EEES9_NS_10bfloat16_tESF_Li256ELb1ELb1ELb1ELb1EEENS1_36VarlenDynamicPersistentTileSchedulerILi128ELi224ELi256ELi128ELb1ELb1ELb1ELb1ELb1ELb1EEEEEEEEEvNT_6ParamsE,"ax",@progbits
	.align	128
.text._ZN7cutlass13device_kernelIN5flash11enable_sm90INS1_16FlashAttnFwdSm90INS1_25CollectiveMainloopFwdSm90ILi2EN4cute5tupleIJNS5_1CILi1EEES8_S8_EEENS6_IJNS7_ILi128EEENS7_ILi224EEESA_EEELi128ENS_12float_e4m3_tEfNS_4arch4Sm90ELb1ELb0ELb1ELb1ELb0ELb1ELb0ELb1ELb1ELb1ELb1ELb0EEENS1_21CollectiveEpilogueFwdINS6_IJSA_SA_SB_EEES9_NS_10bfloat16_tESF_Li256ELb1ELb1ELb1ELb1EEENS1_36VarlenDynamicPersistentTileSchedulerILi128ELi224ELi256ELi128ELb1ELb1ELb1ELb1ELb1ELb1EEEEEEEEEvNT_6ParamsE:
        .type           _ZN7cutlass13device_kernelIN5flash11enable_sm90INS1_16FlashAttnFwdSm90INS1_25CollectiveMainloopFwdSm90ILi2EN4cute5tupleIJNS5_1CILi1EEES8_S8_EEENS6_IJNS7_ILi128EEENS7_ILi224EEESA_EEELi128ENS_12float_e4m3_tEfNS_4arch4Sm90ELb1ELb0ELb1ELb1ELb0ELb1ELb0ELb1ELb1ELb1ELb1ELb0EEENS1_21CollectiveEpilogueFwdINS6_IJSA_SA_SB_EEES9_NS_10bfloat16_tESF_Li256ELb1ELb1ELb1ELb1EEENS1_36VarlenDynamicPersistentTileSchedulerILi128ELi224ELi256ELi128ELb1ELb1ELb1ELb1ELb1ELb1EEEEEEEEEvNT_6ParamsE,@function
        .size           _ZN7cutlass13device_kernelIN5flash11enable_sm90INS1_16FlashAttnFwdSm90INS1_25CollectiveMainloopFwdSm90ILi2EN4cute5tupleIJNS5_1CILi1EEES8_S8_EEENS6_IJNS7_ILi128EEENS7_ILi224EEESA_EEELi128ENS_12float_e4m3_tEfNS_4arch4Sm90ELb1ELb0ELb1ELb1ELb0ELb1ELb0ELb1ELb1ELb1ELb1ELb0EEENS1_21CollectiveEpilogueFwdINS6_IJSA_SA_SB_EEES9_NS_10bfloat16_tESF_Li256ELb1ELb1ELb1ELb1EEENS1_36VarlenDynamicPersistentTileSchedulerILi128ELi224ELi256ELi128ELb1ELb1ELb1ELb1ELb1ELb1EEEEEEEEEvNT_6ParamsE,(.L_x_17 - _ZN7cutlass13device_kernelIN5flash11enable_sm90INS1_16FlashAttnFwdSm90INS1_25CollectiveMainloopFwdSm90ILi2EN4cute5tupleIJNS5_1CILi1EEES8_S8_EEENS6_IJNS7_ILi128EEENS7_ILi224EEESA_EEELi128ENS_12float_e4m3_tEfNS_4arch4Sm90ELb1ELb0ELb1ELb1ELb0ELb1ELb0ELb1ELb1ELb1ELb1ELb0EEENS1_21CollectiveEpilogueFwdINS6_IJSA_SA_SB_EEES9_NS_10bfloat16_tESF_Li256ELb1ELb1ELb1ELb1EEENS1_36VarlenDynamicPersistentTileSchedulerILi128ELi224ELi256ELi128ELb1ELb1ELb1ELb1ELb1ELb1EEEEEEEEEvNT_6ParamsE)
        .other          _ZN7cutlass13device_kernelIN5flash11enable_sm90INS1_16FlashAttnFwdSm90INS1_25CollectiveMainloopFwdSm90ILi2EN4cute5tupleIJNS5_1CILi1EEES8_S8_EEENS6_IJNS7_ILi128EEENS7_ILi224EEESA_EEELi128ENS_12float_e4m3_tEfNS_4arch4Sm90ELb1ELb0ELb1ELb1ELb0ELb1ELb0ELb1ELb1ELb1ELb1ELb0EEENS1_21CollectiveEpilogueFwdINS6_IJSA_SA_SB_EEES9_NS_10bfloat16_tESF_Li256ELb1ELb1ELb1ELb1EEENS1_36VarlenDynamicPersistentTileSchedulerILi128ELi224ELi256ELi128ELb1ELb1ELb1ELb1ELb1ELb1EEEEEEEEEvNT_6ParamsE,@"STO_CUDA_ENTRY STV_DEFAULT"
_ZN7cutlass13device_kernelIN5flash11enable_sm90INS1_16FlashAttnFwdSm90INS1_25CollectiveMainloopFwdSm90ILi2EN4cute5tupleIJNS5_1CILi1EEES8_S8_EEENS6_IJNS7_ILi128EEENS7_ILi224EEESA_EEELi128ENS_12float_e4m3_tEfNS_4arch4Sm90ELb1ELb0ELb1ELb1ELb0ELb1ELb0ELb1ELb1ELb1ELb1ELb0EEENS1_21CollectiveEpilogueFwdINS6_IJSA_SA_SB_EEES9_NS_10bfloat16_tESF_Li256ELb1ELb1ELb1ELb1EEENS1_36VarlenDynamicPersistentTileSchedulerILi128ELi224ELi256ELi128ELb1ELb1ELb1ELb1ELb1ELb1EEEEEEEEEvNT_6ParamsE:
[----:B------:R-:W-:Y:S01]  /*0000*/  LDC R1, c[0x0][0x37c] ;  /* 0x0000df00ff017b82 */ /* 0x000fe20000000800 */
[----:B------:R-:W-:Y:S05]  /*0010*/  EXIT ;  /* 0x000000000000794d */ /* 0x000fea0003800000 */
.L_x_8:
        /* <DEDUP_REMOVED lines=14> */
.L_x_17:


//--------------------- .nv.shared.reserved.0     --------------------------
	.section	.nv.shared.reserved.0,"aw",@nobits
	.weak		__nv_reservedSMEM_offset_0_alias
	.size		__nv_reservedSMEM_offset_0_alias, 0, 64
	.other		__nv_reservedSMEM_offset_0_alias,@"STO_CUDA_RESERVED_SHARED STV_DEFAULT"
__nv_reservedSMEM_offset_0_alias:
	.zero		0
	.zero		64


//--------------------- .nv.global                --------------------------
	.section	.nv.global,"aw",@nobits
.nv.global:
	.type		_ZN80_INTERNAL_de3e3484_44_flash_fwd_hdim128_e4m3_split_softcap_sm90_cu_ceb34e2a_29874cute1_E,@object
	.size		_ZN80_INTERNAL_de3e3484_44_flash_fwd_hdim128_e4m3_split_softcap_sm90_cu_ceb34e2a_29874cute1_E,(_ZN80_INTERNAL_de3e3484_44_flash_fwd_hdim128_e4m3_split_softcap_sm90_cu_ceb34e2a_29874cuda3std3__45__cpo6cbeginE - _ZN80_INTERNAL_de3e3484_44_flash_fwd_hdim128_e4m3_split_softcap_sm90_cu_ceb34e2a_29874cute1_E)
_ZN80_INTERNAL_de3e3484_44_flash_fwd_hdim128_e4m3_split_softcap_sm90_cu_ceb34e2a_29874cute1_E:
	.zero		1
	.type		_ZN80_INTERNAL_de3e3484_44_flash_fwd_hdim128_e4m3_split_softcap_sm90_cu_ceb34e2a_29874cuda3std3__45__cpo6cbeginE,@object
	.size		_ZN80_INTERNAL_de3e3484_44_flash_fwd_hdim128_e4m3_split_softcap_sm90_cu_ceb34e2a_29874cuda3std3__45__cpo6cbeginE,(_ZN80_INTERNAL_de3e3484_44_flash_fwd_hdim128_e4m3_split_softcap_sm90_cu_ceb34e2a_29874cuda3std3__48in_placeE - _ZN80_INTERNAL_de3e3484_44_flash_fwd_hdim128_e4m3_split_softcap_sm90_cu_ceb34e2a_29874cuda3std3__45__cpo6cbeginE)
_ZN80_INTERNAL_de3e3484_44_flash_fwd_hdim128_e4m3_split_softcap_sm90_cu_ceb34e2a_29874cuda3std3__45__cpo6cbeginE:
	.zero		1
	.type		_ZN80_INTERNAL_de3e3484_44_flash_fwd_hdim128_e4m3_split_softcap_sm90_cu_ceb34e2a_29874cuda3std3__48in_placeE,@object
	.size		_ZN80_INTERNAL_de3e3484_44_flash_fwd_hdim128_e4m3_split_softcap_sm90_cu_ceb34e2a_29874cuda3std3__48in_placeE,(_ZN80_INTERNAL_de3e3484_44_flash_fwd_hdim128_e4m3_split_softcap_sm90_cu_ceb34e2a_29874cuda3std6ranges3__45__cpo9iter_moveE - _ZN80_INTERNAL_de3e3484_44_flash_fwd_hdim128_e4m3_split_softcap_sm90_cu_ceb34e2a_29874cuda3std3__48in_placeE)
_ZN80_INTERNAL_de3e3484_44_flash_fwd_hdim128_e4m3_split_softcap_sm90_cu_ceb34e2a_29874cuda3std3__48in_placeE:
	.zero		1
	.type		_ZN80_INTERNAL_de3e3484_44_flash_fwd_hdim128_e4m3_split_softcap_sm90_cu_ceb34e2a_29874cuda3std6ranges3__45__cpo9iter_moveE,@object
	.size		_ZN80_INTERNAL_de3e3484_44_flash_fwd_hdim128_e4m3_split_softcap_sm90_cu_ceb34e2a_29874cuda3std6ranges3__45__cpo9iter_moveE,(_ZN80_INTERNAL_de3e3484_44_flash_fwd_hdim128_e4m3_split_softcap_sm90_cu_ceb34e2a_29874cuda3std3__45__cpo5beginE - _ZN80_INTERNAL_de3e3484_44_flash_fwd_hdim128_e4m3_split_softcap_sm90_cu_ceb34e2a_29874cuda3std6ranges3__45__cpo9iter_moveE)
_ZN80_INTERNAL_de3e3484_44_flash_fwd_hdim128_e4m3_split_softcap_sm90_cu_ceb34e2a_29874cuda3std6ranges3__45__cpo9iter_moveE:
	.zero		1
	.type		_ZN80_INTERNAL_de3e3484_44_flash_fwd_hdim128_e4m3_split_softcap_sm90_cu_ceb34e2a_29874cuda3std3__45__cpo5beginE,@object
	.size		_ZN80_INTERNAL_de3e3484_44_flash_fwd_hdim128_e4m3_split_softcap_sm90_cu_ceb34e2a_29874cuda3std3__45__cpo5beginE,(_ZN80_INTERNAL_de3e3484_44_flash_fwd_hdim128_e4m3_split_softcap_sm90_cu_ceb34e2a_29874cuda3std3__482_GLOBAL__N__de3e3484_44_flash_fwd_hdim128_e4m3_split_softcap_sm90_cu_ceb34e2a_29876ignoreE - _ZN80_INTERNAL_de3e3484_44_flash_fwd_hdim128_e4m3_split_softcap_sm90_cu_ceb34e2a_29874cuda3std3__45__cpo5beginE)
_ZN80_INTERNAL_de3e3484_44_flash_fwd_hdim128_e4m3_split_softcap_sm90_cu_ceb34e2a_29874cuda3std3__45__cpo5beginE:
	.zero		1
	.type		_ZN80_INTERNAL_de3e3484_44_flash_fwd_hdim128_e4m3_split_softcap_sm90_cu_ceb34e2a_29874cuda3std3__482_GLOBAL__N__de3e3484_44_flash_fwd_hdim128_e4m3_split_softcap_sm90_cu_ceb34e2a_29876ignoreE,@object
	.size		_ZN80_INTERNAL_de3e3484_44_flash_fwd_hdim128_e4m3_split_softcap_sm90_cu_ceb34e2a_29874cuda3std3__482_GLOBAL__N__de3e3484_44_flash_fwd_hdim128_e4m3_split_softcap_sm90_cu_ceb34e2a_29876ignoreE,(_ZN80_INTERNAL_de3e3484_44_flash_fwd_hdim128_e4m3_split_softcap_sm90_cu_ceb34e2a_29874cute7productE - _ZN80_INTERNAL_de3e3484_44_flash_fwd_hdim128_e4m3_split_softcap_sm90_cu_ceb34e2a_29874cuda3std3__482_GLOBAL__N__de3e3484_44_flash_fwd_hdim128_e4m3_split_softcap_sm90_cu_ceb34e2a_29876ignoreE)
_ZN80_INTERNAL_de3e3484_44_flash_fwd_hdim128_e4m3_split_softcap_sm90_cu_ceb34e2a_29874cuda3std3__482_GLOBAL__N__de3e3484_44_flash_fwd_hdim128_e4m3_split_softcap_sm90_cu_ceb34e2a_29876ignoreE:
	.zero		1
	.type		_ZN80_INTERNAL_de3e3484_44_flash_fwd_hdim128_e4m3_split_softcap_sm90_cu_ceb34e2a_29874cute7productE,@object
	.size		_ZN80_INTERNAL_de3e3484_44_flash_fwd_hdim128_e4m3_split_softcap_sm90_cu_ceb34e2a_29874cute7productE,(_ZN80_INTERNAL_de3e3484_44_flash_fwd_hdim128_e4m3_split_softcap_sm90_cu_ceb34e2a_29874cuda3std3__45__cpo3endE - _ZN80_INTERNAL_de3e3484_44_flash_fwd_hdim128_e4m3_split_softcap_sm90_cu_ceb34e2a_29874cute7productE)
_ZN80_INTERNAL_de3e3484_44_flash_fwd_hdim128_e4m3_split_softcap_sm90_cu_ceb34e2a_29874cute7productE:
	.zero		1
	.type		_ZN80_INTERNAL_de3e3484_44_flash_fwd_hdim128_e4m3_split_softcap_sm90_cu_ceb34e2a_29874cuda3std3__45__cpo3endE,@object
	.size		_ZN80_INTERNAL_de3e3484_44_flash_fwd_hdim128_e4m3_split_softcap_sm90_cu_ceb34e2a_29874cuda3std3__45__cpo3endE,(_ZN80_INTERNAL_de3e3484_44_flash_fwd_hdim128_e4m3_split_softcap_sm90_cu_ceb34e2a_29874cuda3std3__419piecewise_constructE - _ZN80_INTERNAL_de3e3484_44_flash_fwd_hdim128_e4m3_split_softcap_sm90_cu_ceb34e2a_29874cuda3std3__45__cpo3endE)
_ZN80_INTERNAL_de3e3484_44_flash_fwd_hdim128_e4m3_split_softcap_sm90_cu_ceb34e2a_29874cuda3std3__45__cpo3endE:
	.zero		1
	.type		_ZN80_INTERNAL_de3e3484_44_flash_fwd_hdim128_e4m3_split_softcap_sm90_cu_ceb34e2a_29874cuda3std3__419piecewise_constructE,@object
	.size		_ZN80_INTERNAL_de3e3484_44_flash_fwd_hdim128_e4m3_split_softcap_sm90_cu_ceb34e2a_29874cuda3std3__419piecewise_constructE,(_ZN80_INTERNAL_de3e3484_44_flash_fwd_hdim128_e4m3_split_softcap_sm90_cu_ceb34e2a_29874cuda3std3__45__cpo4cendE - _ZN80_INTERNAL_de3e3484_44_flash_fwd_hdim128_e4m3_split_softcap_sm90_cu_ceb34e2a_29874cuda3std3__419piecewise_constructE)
_ZN80_INTERNAL_de3e3484_44_flash_fwd_hdim128_e4m3_split_softcap_sm90_cu_ceb34e2a_29874cuda3std3__419piecewise_constructE:
	.zero		1
	.type		_ZN80_INTERNAL_de3e3484_44_flash_fwd_hdim128_e4m3_split_softcap_sm90_cu_ceb34e2a_29874cuda3std3__45__cpo4cendE,@object
	.size		_ZN80_INTERNAL_de3e3484_44_flash_fwd_hdim128_e4m3_split_softcap_sm90_cu_ceb34e2a_29874cuda3std3__45__cpo4cendE,(_ZN80_INTERNAL_de3e3484_44_flash_fwd_hdim128_e4m3_split_softcap_sm90_cu_ceb34e2a_29874cuda3std6ranges3__45__cpo4swapE - _ZN80_INTERNAL_de3e3484_44_flash_fwd_hdim128_e4m3_split_softcap_sm90_cu_ceb34e2a_29874cuda3std3__45__cpo4cendE)
_ZN80_INTERNAL_de3e3484_44_flash_fwd_hdim128_e4m3_split_softcap_sm90_cu_ceb34e2a_29874cuda3std3__45__cpo4cendE:
	.zero		1
	.type		_ZN80_INTERNAL_de3e3484_44_flash_fwd_hdim128_e4m3_split_softcap_sm90_cu_ceb34e2a_29874cuda3std6ranges3__45__cpo4swapE,@object
	.size		_ZN80_INTERNAL_de3e3484_44_flash_fwd_hdim128_e4m3_split_softcap_sm90_cu_ceb34e2a_29874cuda3std6ranges3__45__cpo4swapE,(.L_7 - _ZN80_INTERNAL_de3e3484_44_flash_fwd_hdim128_e4m3_split_softcap_sm90_cu_ceb34e2a_29874cuda3std6ranges3__45__cpo4swapE)
_ZN80_INTERNAL_de3e3484_44_flash_fwd_hdim128_e4m3_split_softcap_sm90_cu_ceb34e2a_29874cuda3std6ranges3__45__cpo4swapE:
	.zero		1
.L_7:


//--------------------- .nv.constant0._ZN7cutlass13device_kernelIN5flash11enable_sm90INS1_16FlashAttnFwdSm90INS1_25CollectiveMainloopFwdSm90ILi2EN4cute5tupleIJNS5_1CILi1EEES8_S8_EEENS6_IJNS7_ILi128EEENS7_ILi224EEESA_EEELi128ENS_12float_e4m3_tEfNS_4arch4Sm90ELb0ELb0ELb1ELb0ELb0ELb0ELb0ELb1ELb1ELb1ELb1ELb0EEENS1_21CollectiveEpilogueFwdINS6_IJSA_SA_SB_EEES9_NS_10bfloat16_tESF_Li256ELb0ELb1ELb1ELb1EEENS1_19SingleTileSchedulerILb0ELb1ELb1ELi128EEEEEEEEEvNT_6ParamsE --------------------------
	.section	.nv.constant0._ZN7cutlass13device_kernelIN5flash11enable_sm90INS1_16FlashAttnFwdSm90INS1_25CollectiveMainloopFwdSm90ILi2EN4cute5tupleIJNS5_1CILi1EEES8_S8_EEENS6_IJNS7_ILi128EEENS7_ILi224EEESA_EEELi128ENS_12float_e4m3_tEfNS_4arch4Sm90ELb0ELb0ELb1ELb0ELb0ELb0ELb0ELb1ELb1ELb1ELb1ELb0EEENS1_21CollectiveEpilogueFwdINS6_IJSA_SA_SB_EEES9_NS_10bfloat16_tESF_Li256ELb0ELb1ELb1ELb1EEENS1_19SingleTileSchedulerILb0ELb1ELb1ELi128EEEEEEEEEvNT_6ParamsE,"a",@progbits
	.sectionflags	@""
	.align	4
.nv.constant0._ZN7cutlass13device_kernelIN5flash11enable_sm90INS1_16FlashAttnFwdSm90INS1_25CollectiveMainloopFwdSm90ILi2EN4cute5tupleIJNS5_1CILi1EEES8_S8_EEENS6_IJNS7_ILi128EEENS7_ILi224EEESA_EEELi128ENS_12float_e4m3_tEfNS_4arch4Sm90ELb0ELb0ELb1ELb0ELb0ELb0ELb0ELb1ELb1ELb1ELb1ELb0EEENS1_21CollectiveEpilogueFwdINS6_IJSA_SA_SB_EEES9_NS_10bfloat16_tESF_Li256ELb0ELb1ELb1ELb1EEENS1_19SingleTileSchedulerILb0ELb1ELb1ELi128EEEEEEEEEvNT_6ParamsE:
	.zero		3456


//--------------------- .nv.constant0._ZN7cutlass13device_kernelIN5flash11enable_sm90INS1_16FlashAttnFwdSm90INS1_25CollectiveMainloopFwdSm90ILi2EN4cute5tupleIJNS5_1CILi1EEES8_S8_EEENS6_IJNS7_ILi128EEENS7_ILi224EEESA_EEELi128ENS_12float_e4m3_tEfNS_4arch4Sm90ELb0ELb0ELb1ELb1ELb0ELb0ELb0ELb1ELb1ELb1ELb1ELb0EEENS1_21CollectiveEpilogueFwdINS6_IJSA_SA_SB_EEES9_NS_10bfloat16_tESF_Li256ELb1ELb1ELb1ELb1EEENS1_36VarlenDynamicPersistentTileSchedulerILi128ELi224ELi256ELi128ELb1ELb1ELb1ELb0ELb1ELb1EEEEEEEEEvNT_6ParamsE --------------------------
	.section	.nv.constant0._ZN7cutlass13device_kernelIN5flash11enable_sm90INS1_16FlashAttnFwdSm90INS1_25CollectiveMainloopFwdSm90ILi2EN4cute5tupleIJNS5_1CILi1EEES8_S8_EEENS6_IJNS7_ILi128EEENS7_ILi224EEESA_EEELi128ENS_12float_e4m3_tEfNS_4arch4Sm90ELb0ELb0ELb1ELb1ELb0ELb0ELb0ELb1ELb1ELb1ELb1ELb0EEENS1_21CollectiveEpilogueFwdINS6_IJSA_SA_SB_EEES9_NS_10bfloat16_tESF_Li256ELb1ELb1ELb1ELb1EEENS1_36VarlenDynamicPersistentTileSchedulerILi128ELi224ELi256ELi128ELb1ELb1ELb1ELb0ELb1ELb1EEEEEEEEEvNT_6ParamsE,"a",@progbits
	.sectionflags	@""
	.align	4
.nv.constant0._ZN7cutlass13device_kernelIN5flash11enable_sm90INS1_16FlashAttnFwdSm90INS1_25CollectiveMainloopFwdSm90ILi2EN4cute5tupleIJNS5_1CILi1EEES8_S8_EEENS6_IJNS7_ILi128EEENS7_ILi224EEESA_EEELi128ENS_12float_e4m3_tEfNS_4arch4Sm90ELb0ELb0ELb1ELb1ELb0ELb0ELb0ELb1ELb1ELb1ELb1ELb0EEENS1_21CollectiveEpilogueFwdINS6_IJSA_SA_SB_EEES9_NS_10bfloat16_tESF_Li256ELb1ELb1ELb1ELb1EEENS1_36VarlenDynamicPersistentTileSchedulerILi128ELi224ELi256ELi128ELb1ELb1ELb1ELb0ELb1ELb1EEEEEEEEEvNT_6ParamsE:
	.zero		3584


//--------------------- .nv.constant0._ZN7cutlass13device_kernelIN5flash11enable_sm90INS1_16FlashAttnFwdSm90INS1_25CollectiveMainloopFwdSm90ILi2EN4cute5tupleIJNS5_1CILi1EEES8_S8_EEENS6_IJNS7_ILi128EEENS7_ILi224EEESA_EEELi128ENS_12float_e4m3_tEfNS_4arch4Sm90ELb0ELb0ELb1ELb1ELb0ELb1ELb0ELb1ELb1ELb1ELb1ELb0EEENS1_21CollectiveEpilogueFwdINS6_IJSA_SA_SB_EEES9_NS_10bfloat16_tESF_Li256ELb1ELb1ELb1ELb1EEENS1_36VarlenDynamicPersistentTileSchedulerILi128ELi224ELi256ELi128ELb1ELb1ELb1ELb0ELb1ELb1EEEEEEEEEvNT_6ParamsE --------------------------
	.section	.nv.constant0._ZN7cutlass13device_kernelIN5flash11enable_sm90INS1_16FlashAttnFwdSm90INS1_25CollectiveMainloopFwdSm90ILi2EN4cute5tupleIJNS5_1CILi1EEES8_S8_EEENS6_IJNS7_ILi128EEENS7_ILi224EEESA_EEELi128ENS_12float_e4m3_tEfNS_4arch4Sm90ELb0ELb0ELb1ELb1ELb0ELb1ELb0ELb1ELb1ELb1ELb1ELb0EEENS1_21CollectiveEpilogueFwdINS6_IJSA_SA_SB_EEES9_NS_10bfloat16_tESF_Li256ELb1ELb1ELb1ELb1EEENS1_36VarlenDynamicPersistentTileSchedulerILi128ELi224ELi256ELi128ELb1ELb1ELb1ELb0ELb1ELb1EEEEEEEEEvNT_6ParamsE,"a",@progbits
	.sectionflags	@""
	.align	4
.nv.constant0._ZN7cutlass13device_kernelIN5flash11enable_sm90INS1_16FlashAttnFwdSm90INS1_25CollectiveMainloopFwdSm90ILi2EN4cute5tupleIJNS5_1CILi1EEES8_S8_EEENS6_IJNS7_ILi128EEENS7_ILi224EEESA_EEELi128ENS_12float_e4m3_tEfNS_4arch4Sm90ELb0ELb0ELb1ELb1ELb0ELb1ELb0ELb1ELb1ELb1ELb1ELb0EEENS1_21CollectiveEpilogueFwdINS6_IJSA_SA_SB_EEES9_NS_10bfloat16_tESF_Li256ELb1ELb1ELb1ELb1EEENS1_36VarlenDynamicPersistentTileSchedulerILi128ELi224ELi256ELi128ELb1ELb1ELb1ELb0ELb1ELb1EEEEEEEEEvNT_6ParamsE:
	.zero		3584


//--------------------- .nv.constant0._ZN7cutlass13device_kernelIN5flash11enable_sm90INS1_16FlashAttnFwdSm90INS1_25CollectiveMainloopFwdSm90ILi2EN4cute5tupleIJNS5_1CILi1EEES8_S8_EEENS6_IJNS7_ILi128EEENS7_ILi192EEESA_EEELi128ENS_12float_e4m3_tEfNS_4arch4Sm90ELb0ELb1ELb1ELb0ELb0ELb0ELb0ELb1ELb1ELb1ELb1ELb0EEENS1_21CollectiveEpilogueFwdINS6_IJSA_SA_SB_EEES9_NS_10bfloat16_tESF_Li256ELb0ELb1ELb1ELb1EEENS1_19SingleTileSchedulerILb0ELb1ELb1ELi128EEEEEEEEEvNT_6ParamsE --------------------------
	.section	.nv.constant0._ZN7cutlass13device_kernelIN5flash11enable_sm90INS1_16FlashAttnFwdSm90INS1_25CollectiveMainloopFwdSm90ILi2EN4cute5tupleIJNS5_1CILi1EEES8_S8_EEENS6_IJNS7_ILi128EEENS7_ILi192EEESA_EEELi128ENS_12float_e4m3_tEfNS_4arch4Sm90ELb0ELb1ELb1ELb0ELb0ELb0ELb0ELb1ELb1ELb1ELb1ELb0EEENS1_21CollectiveEpilogueFwdINS6_IJSA_SA_SB_EEES9_NS_10bfloat16_tESF_Li256ELb0ELb1ELb1ELb1EEENS1_19SingleTileSchedulerILb0ELb1ELb1ELi128EEEEEEEEEvNT_6ParamsE,"a",@progbits
	.sectionflags	@""
	.align	4
.nv.constant0._ZN7cutlass13device_kernelIN5flash11enable_sm90INS1_16FlashAttnFwdSm90INS1_25CollectiveMainloopFwdSm90ILi2EN4cute5tupleIJNS5_1CILi1EEES8_S8_EEENS6_IJNS7_ILi128EEENS7_ILi192EEESA_EEELi128ENS_12float_e4m3_tEfNS_4arch4Sm90ELb0ELb1ELb1ELb0ELb0ELb0ELb0ELb1ELb1ELb1ELb1ELb0EEENS1_21CollectiveEpilogueFwdINS6_IJSA_SA_SB_EEES9_NS_10bfloat16_tESF_Li256ELb0ELb1ELb1ELb1EEENS1_19SingleTileSchedulerILb0ELb1ELb1ELi128EEEEEEEEEvNT_6ParamsE:
	.zero		3456


//--------------------- .nv.constant0._ZN7cutlass13device_kernelIN5flash11enable_sm90INS1_16FlashAttnFwdSm90INS1_25CollectiveMainloopFwdSm90ILi2EN4cute5tupleIJNS5_1CILi1EEES8_S8_EEENS6_IJNS7_ILi128EEENS7_ILi192EEESA_EEELi128ENS_12float_e4m3_tEfNS_4arch4Sm90ELb0ELb1ELb1ELb1ELb0ELb0ELb0ELb1ELb1ELb1ELb1ELb0EEENS1_21CollectiveEpilogueFwdINS6_IJSA_SA_SB_EEES9_NS_10bfloat16_tESF_Li256ELb1ELb1ELb1ELb1EEENS1_36VarlenDynamicPersistentTileSchedulerILi128ELi192ELi256ELi128ELb1ELb1ELb1ELb1ELb0ELb1EEEEEEEEEvNT_6ParamsE --------------------------
	.section	.nv.constant0._ZN7cutlass13device_kernelIN5flash11enable_sm90INS1_16FlashAttnFwdSm90INS1_25CollectiveMainloopFwdSm90ILi2EN4cute5tupleIJNS5_1CILi1EEES8_S8_EEENS6_IJNS7_ILi128EEENS7_ILi192EEESA_EEELi128ENS_12float_e4m3_tEfNS_4arch4Sm90ELb0ELb1ELb1ELb1ELb0ELb0ELb0ELb1ELb1ELb1ELb1ELb0EEENS1_21CollectiveEpilogueFwdINS6_IJSA_SA_SB_EEES9_NS_10bfloat16_tESF_Li256ELb1ELb1ELb1ELb1EEENS1_36VarlenDynamicPersistentTileSchedulerILi128ELi192ELi256ELi128ELb1ELb1ELb1ELb1ELb0ELb1EEEEEEEEEvNT_6ParamsE,"a",@progbits
	.sectionflags	@""
	.align	4
.nv.constant0._ZN7cutlass13device_kernelIN5flash11enable_sm90INS1_16FlashAttnFwdSm90INS1_25CollectiveMainloopFwdSm90ILi2EN4cute5tupleIJNS5_1CILi1EEES8_S8_EEENS6_IJNS7_ILi128EEENS7_ILi192EEESA_EEELi128ENS_12float_e4m3_tEfNS_4arch4Sm90ELb0ELb1ELb1ELb1ELb0ELb0ELb0ELb1ELb1ELb1ELb1ELb0EEENS1_21CollectiveEpilogueFwdINS6_IJSA_SA_SB_EEES9_NS_10bfloat16_tESF_Li256ELb1ELb1ELb1ELb1EEENS1_36VarlenDynamicPersistentTileSchedulerILi128ELi192ELi256ELi128ELb1ELb1ELb1ELb1ELb0ELb1EEEEEEEEEvNT_6ParamsE:
	.zero		3584


//--------------------- .nv.constant0._ZN7cutlass13device_kernelIN5flash11enable_sm90INS1_16FlashAttnFwdSm90INS1_25CollectiveMainloopFwdSm90ILi2EN4cute5tupleIJNS5_1CILi1EEES8_S8_EEENS6_IJNS7_ILi128EEENS7_ILi192EEESA_EEELi128ENS_12float_e4m3_tEfNS_4arch4Sm90ELb0ELb1ELb1ELb1ELb0ELb1ELb0ELb1ELb1ELb1ELb1ELb0EEENS1_21CollectiveEpilogueFwdINS6_IJSA_SA_SB_EEES9_NS_10bfloat16_tESF_Li256ELb1ELb1ELb1ELb1EEENS1_36VarlenDynamicPersistentTileSchedulerILi128ELi192ELi256ELi128ELb1ELb1ELb1ELb1ELb0ELb1EEEEEEEEEvNT_6ParamsE --------------------------
	.section	.nv.constant0._ZN7cutlass13device_kernelIN5flash11enable_sm90INS1_16FlashAttnFwdSm90INS1_25CollectiveMainloopFwdSm90ILi2EN4cute5tupleIJNS5_1CILi1EEES8_S8_EEENS6_IJNS7_ILi128EEENS7_ILi192EEESA_EEELi128ENS_12float_e4m3_tEfNS_4arch4Sm90ELb0ELb1ELb1ELb1ELb0ELb1ELb0ELb1ELb1ELb1ELb1ELb0EEENS1_21CollectiveEpilogueFwdINS6_IJSA_SA_SB_EEES9_NS_10bfloat16_tESF_Li256ELb1ELb1ELb1ELb1EEENS1_36VarlenDynamicPersistentTileSchedulerILi128ELi192ELi256ELi128ELb1ELb1ELb1ELb1ELb0ELb1EEEEEEEEEvNT_6ParamsE,"a",@progbits
	.sectionflags	@""
	.align	4
.nv.constant0._ZN7cutlass13device_kernelIN5flash11enable_sm90INS1_16FlashAttnFwdSm90INS1_25CollectiveMainloopFwdSm90ILi2EN4cute5tupleIJNS5_1CILi1EEES8_S8_EEENS6_IJNS7_ILi128EEENS7_ILi192EEESA_EEELi128ENS_12float_e4m3_tEfNS_4arch4Sm90ELb0ELb1ELb1ELb1ELb0ELb1ELb0ELb1ELb1ELb1ELb1ELb0EEENS1_21CollectiveEpilogueFwdINS6_IJSA_SA_SB_EEES9_NS_10bfloat16_tESF_Li256ELb1ELb1ELb1ELb1EEENS1_36VarlenDynamicPersistentTileSchedulerILi128ELi192ELi256ELi128ELb1ELb1ELb1ELb1ELb0ELb1EEEEEEEEEvNT_6ParamsE:
	.zero		3584


//--------------------- .nv.constant0._ZN7cutlass13device_kernelIN5flash11enable_sm90INS1_16FlashAttnFwdSm90INS1_25CollectiveMainloopFwdSm90ILi2EN4cute5tupleIJNS5_1CILi1EEES8_S8_EEENS6_IJNS7_ILi128EEENS7_ILi224EEESA_EEELi128ENS_12float_e4m3_tEfNS_4arch4Sm90ELb1ELb0ELb1ELb0ELb0ELb0ELb0ELb1ELb1ELb1ELb1ELb0EEENS1_21CollectiveEpilogueFwdINS6_IJSA_SA_SB_EEES9_NS_10bfloat16_tESF_Li256ELb0ELb1ELb1ELb1EEENS1_19SingleTileSchedulerILb0ELb1ELb1ELi128EEEEEEEEEvNT_6ParamsE --------------------------
	.section	.nv.constant0._ZN7cutlass13device_kernelIN5flash11enable_sm90INS1_16FlashAttnFwdSm90INS1_25CollectiveMainloopFwdSm90ILi2EN4cute5tupleIJNS5_1CILi1EEES8_S8_EEENS6_IJNS7_ILi128EEENS7_ILi224EEESA_EEELi128ENS_12float_e4m3_tEfNS_4arch4Sm90ELb1ELb0ELb1ELb0ELb0ELb0ELb0ELb1ELb1ELb1ELb1ELb0EEENS1_21CollectiveEpilogueFwdINS6_IJSA_SA_SB_EEES9_NS_10bfloat16_tESF_Li256ELb0ELb1ELb1ELb1EEENS1_19SingleTileSchedulerILb0ELb1ELb1ELi128EEEEEEEEEvNT_6ParamsE,"a",@progbits
	.sectionflags	@""
	.align	4
.nv.constant0._ZN7cutlass13device_kernelIN5flash11enable_sm90INS1_16FlashAttnFwdSm90INS1_25CollectiveMainloopFwdSm90ILi2EN4cute5tupleIJNS5_1CILi1EEES8_S8_EEENS6_IJNS7_ILi128EEENS7_ILi224EEESA_EEELi128ENS_12float_e4m3_tEfNS_4arch4Sm90ELb1ELb0ELb1ELb0ELb0ELb0ELb0ELb1ELb1ELb1ELb1ELb0EEENS1_21CollectiveEpilogueFwdINS6_IJSA_SA_SB_EEES9_NS_10bfloat16_tESF_Li256ELb0ELb1ELb1ELb1EEENS1_19SingleTileSchedulerILb0ELb1ELb1ELi128EEEEEEEEEvNT_6ParamsE:
	.zero		3456


//--------------------- .nv.constant0._ZN7cutlass13device_kernelIN5flash11enable_sm90INS1_16FlashAttnFwdSm90INS1_25CollectiveMainloopFwdSm90ILi2EN4cute5tupleIJNS5_1CILi1EEES8_S8_EEENS6_IJNS7_ILi128EEENS7_ILi224EEESA_EEELi128ENS_12float_e4m3_tEfNS_4arch4Sm90ELb1ELb0ELb1ELb1ELb0ELb0ELb0ELb1ELb1ELb1ELb1ELb0EEENS1_21CollectiveEpilogueFwdINS6_IJSA_SA_SB_EEES9_NS_10bfloat16_tESF_Li256ELb1ELb1ELb1ELb1EEENS1_36VarlenDynamicPersistentTileSchedulerILi128ELi224ELi256ELi128ELb1ELb1ELb1ELb1ELb1ELb1EEEEEEEEEvNT_6ParamsE --------------------------
	.section	.nv.constant0._ZN7cutlass13device_kernelIN5flash11enable_sm90INS1_16FlashAttnFwdSm90INS1_25CollectiveMainloopFwdSm90ILi2EN4cute5tupleIJNS5_1CILi1EEES8_S8_EEENS6_IJNS7_ILi128EEENS7_ILi224EEESA_EEELi128ENS_12float_e4m3_tEfNS_4arch4Sm90ELb1ELb0ELb1ELb1ELb0ELb0ELb0ELb1ELb1ELb1ELb1ELb0EEENS1_21CollectiveEpilogueFwdINS6_IJSA_SA_SB_EEES9_NS_10bfloat16_tESF_Li256ELb1ELb1ELb1ELb1EEENS1_36VarlenDynamicPersistentTileSchedulerILi128ELi224ELi256ELi128ELb1ELb1ELb1ELb1ELb1ELb1EEEEEEEEEvNT_6ParamsE,"a",@progbits
	.sectionflags	@""
	.align	4
.nv.constant0._ZN7cutlass13device_kernelIN5flash11enable_sm90INS1_16FlashAttnFwdSm90INS1_25CollectiveMainloopFwdSm90ILi2EN4cute5tupleIJNS5_1CILi1EEES8_S8_EEENS6_IJNS7_ILi128EEENS7_ILi224EEESA_EEELi128ENS_12float_e4m3_tEfNS_4arch4Sm90ELb1ELb0ELb1ELb1ELb0ELb0ELb0ELb1ELb1ELb1ELb1ELb0EEENS1_21CollectiveEpilogueFwdINS6_IJSA_SA_SB_EEES9_NS_10bfloat16_tESF_Li256ELb1ELb1ELb1ELb1EEENS1_36VarlenDynamicPersistentTileSchedulerILi128ELi224ELi256ELi128ELb1ELb1ELb1ELb1ELb1ELb1EEEEEEEEEvNT_6ParamsE:
	.zero		3584


//--------------------- .nv.constant0._ZN7cutlass13device_kernelIN5flash11enable_sm90INS1_16FlashAttnFwdSm90INS1_25CollectiveMainloopFwdSm90ILi2EN4cute5tupleIJNS5_1CILi1EEES8_S8_EEENS6_IJNS7_ILi128EEENS7_ILi224EEESA_EEELi128ENS_12float_e4m3_tEfNS_4arch4Sm90ELb1ELb0ELb1ELb1ELb0ELb1ELb0ELb1ELb1ELb1ELb1ELb0EEENS1_21CollectiveEpilogueFwdINS6_IJSA_SA_SB_EEES9_NS_10bfloat16_tESF_Li256ELb1ELb1ELb1ELb1EEENS1_36VarlenDynamicPersistentTileSchedulerILi128ELi224ELi256ELi128ELb1ELb1ELb1ELb1ELb1ELb1EEEEEEEEEvNT_6ParamsE --------------------------
	.section	.nv.constant0._ZN7cutlass13device_kernelIN5flash11enable_sm90INS1_16FlashAttnFwdSm90INS1_25CollectiveMainloopFwdSm90ILi2EN4cute5tupleIJNS5_1CILi1EEES8_S8_EEENS6_IJNS7_ILi128EEENS7_ILi224EEESA_EEELi128ENS_12float_e4m3_tEfNS_4arch4Sm90ELb1ELb0ELb1ELb1ELb0ELb1ELb0ELb1ELb1ELb1ELb1ELb0EEENS1_21CollectiveEpilogueFwdINS6_IJSA_SA_SB_EEES9_NS_10bfloat16_tESF_Li256ELb1ELb1ELb1ELb1EEENS1_36VarlenDynamicPersistentTileSchedulerILi128ELi224ELi256ELi128ELb1ELb1ELb1ELb1ELb1ELb1EEEEEEEEEvNT_6ParamsE,"a",@progbits
	.sectionflags	@""
	.align	4
.nv.constant0._ZN7cutlass13device_kernelIN5flash11enable_sm90INS1_16FlashAttnFwdSm90INS1_25CollectiveMainloopFwdSm90ILi2EN4cute5tupleIJNS5_1CILi1EEES8_S8_EEENS6_IJNS7_ILi128EEENS7_ILi224EEESA_EEELi128ENS_12float_e4m3_tEfNS_4arch4Sm90ELb1ELb0ELb1ELb1ELb0ELb1ELb0ELb1ELb1ELb1ELb1ELb0EEENS1_21CollectiveEpilogueFwdINS6_IJSA_SA_SB_EEES9_NS_10bfloat16_tESF_Li256ELb1ELb1ELb1ELb1EEENS1_36VarlenDynamicPersistentTileSchedulerILi128ELi224ELi256ELi128ELb1ELb1ELb1ELb1ELb1ELb1EEEEEEEEEvNT_6ParamsE:
	.zero		3584


//--------------------- SYMBOLS --------------------------

	.type		.nv.reservedSmem.offset0,@object
	.size		.nv.reservedSmem.offset0,0x4
